def matmul_kernel(
    a_ptr,
    b_ptr,
    c_ptr,
    M,
    N,
    K,
    stride_am,
    stride_ak,
    stride_bk,
    stride_bn,
    stride_cm,
    stride_cn,
    BLOCK_M: tl.constexpr,
    BLOCK_N: tl.constexpr,
    BLOCK_K: tl.constexpr,
    GROUP_M: tl.constexpr,
):
    pid = tl.program_id(axis=0)
    num_pid_m = tl.cdiv(M, BLOCK_M)
    num_pid_n = tl.cdiv(N, BLOCK_N)
    num_pid_in_group = GROUP_M * num_pid_n
    group_id = pid // num_pid_in_group
    first_pid_m = group_id * GROUP_M
    group_size_m = min(num_pid_m - first_pid_m, GROUP_M)
    pid_m = first_pid_m + ((pid % num_pid_in_group) % group_size_m)
    pid_n = (pid % num_pid_in_group) // group_size_m

    offs_am = (pid_m * BLOCK_M + tl.arange(0, BLOCK_M)) % M
    offs_bn = (pid_n * BLOCK_N + tl.arange(0, BLOCK_N)) % N
    offs_k = tl.arange(0, BLOCK_K)
    a_ptrs = a_ptr + offs_am[:, None] * stride_am + offs_k[None, :] * stride_ak
    b_ptrs = b_ptr + offs_k[:, None] * stride_bk + offs_bn[None, :] * stride_bn

    acc = tl.zeros((BLOCK_M, BLOCK_N), dtype=tl.float32)
    for kk in range(0, tl.cdiv(K, BLOCK_K)):
        a = tl.load(a_ptrs, mask=offs_k[None, :] < K - kk * BLOCK_K, other=0.0)
        b = tl.load(b_ptrs, mask=offs_k[:, None] < K - kk * BLOCK_K, other=0.0)
        acc = tl.dot(a, b, acc)
        a_ptrs += BLOCK_K * stride_ak
        b_ptrs += BLOCK_K * stride_bk

    c = acc.to(c_ptr.dtype.element_ty)
    offs_cm = pid_m * BLOCK_M + tl.arange(0, BLOCK_M)
    offs_cn = pid_n * BLOCK_N + tl.arange(0, BLOCK_N)
    c_ptrs = c_ptr + offs_cm[:, None] * stride_cm + offs_cn[None, :] * stride_cn
    mask = (offs_cm[:, None] < M) & (offs_cn[None, :] < N)
    tl.store(c_ptrs, c, mask=mask)

# config = {"BLOCK_K": 16, "BLOCK_M": 16, "BLOCK_N": 128, "GROUP_M": 8, "arch": "sm_80", "dtype": "fp16", "num_ctas": 1, "num_stages": 3, "num_warps": 4}
# arch = sm_80


// ===== COMPILED SASS (sm_80) =====

	.target	sm_80

	.elftype	@"ET_EXEC"


//--------------------- .note.nv.tkinfo           --------------------------
	.section	.note.nv.tkinfo,"",@"SHT_NOTE"
	.sectionflags	@"SHF_NOTE_NV_TKINFO"
	.tkinfo
        /*0018*/ 	.word	0x00000002
        /*0030*/ 	.string	""
        /*0030*/ 	.string	"ptxas"
        /*0030*/ 	.string	"Cuda compilation tools, release 13.0, V13.0.88"
        /*0030*/ 	.string	"Build cuda_13.0.r13.0/compiler.36424714_0"
        /*0030*/ 	.string	"-v  -suppress-debug-info  -lineinfo  -arch sm_80 "



//--------------------- .note.nv.cuinfo           --------------------------
	.section	.note.nv.cuinfo,"",@"SHT_NOTE"
	.sectionflags	@"SHF_NOTE_NV_CUINFO"
        /*0018*/ 	.short	0x0002
        /*001a*/ 	.short	0x0050
        /*001c*/ 	.short	0x0082
	.zero		2


//--------------------- .nv.info                  --------------------------
	.section	.nv.info,"",@"SHT_CUDA_INFO"
	.align	4


	//----- nvinfo : EIATTR_REGCOUNT
	.align		4
        /*0000*/ 	.byte	0x04, 0x2f
        /*0002*/ 	.short	(.L_1 - .L_0)
	.align		4
.L_0:
        /*0004*/ 	.word	index@(matmul_kernel)
        /*0008*/ 	.word	0x00000060


	//----- nvinfo : EIATTR_FRAME_SIZE
	.align		4
.L_1:
        /*000c*/ 	.byte	0x04, 0x11
        /*000e*/ 	.short	(.L_3 - .L_2)
	.align		4
.L_2:
        /*0010*/ 	.word	index@(matmul_kernel)
        /*0014*/ 	.word	0x00000000


	//----- nvinfo : EIATTR_MIN_STACK_SIZE
	.align		4
.L_3:
        /*0018*/ 	.byte	0x04, 0x12
        /*001a*/ 	.short	(.L_5 - .L_4)
	.align		4
.L_4:
        /*001c*/ 	.word	index@(matmul_kernel)
        /*0020*/ 	.word	0x00000000
.L_5:


//--------------------- .nv.info.matmul_kernel    --------------------------
	.section	.nv.info.matmul_kernel,"",@"SHT_CUDA_INFO"
	.sectionflags	@""
	.align	4


	//----- nvinfo : EIATTR_CUDA_API_VERSION
	.align		4
        /*0000*/ 	.byte	0x04, 0x37
        /*0002*/ 	.short	(.L_7 - .L_6)
.L_6:
        /*0004*/ 	.word	0x00000082


	//----- nvinfo : EIATTR_SW2861232_WAR
	.align		4
.L_7:
        /*0008*/ 	.byte	0x01, 0x35
	.zero		2


	//----- nvinfo : EIATTR_PARAM_CBANK
	.align		4
        /*000c*/ 	.byte	0x04, 0x0a
        /*000e*/ 	.short	(.L_9 - .L_8)
	.align		4
.L_8:
        /*0010*/ 	.word	index@(.nv.constant0.matmul_kernel)
        /*0014*/ 	.short	0x0160
        /*0016*/ 	.short	0x0050


	//----- nvinfo : EIATTR_CBANK_PARAM_SIZE
	.align		4
.L_9:
        /*0018*/ 	.byte	0x03, 0x19
        /*001a*/ 	.short	0x0050


	//----- nvinfo : EIATTR_KPARAM_INFO
	.align		4
        /*001c*/ 	.byte	0x04, 0x17
        /*001e*/ 	.short	(.L_11 - .L_10)
.L_10:
        /*0020*/ 	.word	0x00000000
        /*0024*/ 	.short	0x000d
        /*0026*/ 	.short	0x0048
        /*0028*/ 	.byte	0x00, 0xf4, 0x21, 0x00


	//----- nvinfo : EIATTR_KPARAM_INFO
	.align		4
.L_11:
        /*002c*/ 	.byte	0x04, 0x17
        /*002e*/ 	.short	(.L_13 - .L_12)
.L_12:
        /*0030*/ 	.word	0x00000000
        /*0034*/ 	.short	0x000c
        /*0036*/ 	.short	0x0040
        /*0038*/ 	.byte	0x00, 0xf4, 0x21, 0x00


	//----- nvinfo : EIATTR_KPARAM_INFO
	.align		4
.L_13:
        /*003c*/ 	.byte	0x04, 0x17
        /*003e*/ 	.short	(.L_15 - .L_14)
.L_14:
        /*0040*/ 	.word	0x00000000
        /*0044*/ 	.short	0x000b
        /*0046*/ 	.short	0x0038
        /*0048*/ 	.byte	0x00, 0xf0, 0x11, 0x00


	//----- nvinfo : EIATTR_KPARAM_INFO
	.align		4
.L_15:
        /*004c*/ 	.byte	0x04, 0x17
        /*004e*/ 	.short	(.L_17 - .L_16)
.L_16:
        /*0050*/ 	.word	0x00000000
        /*0054*/ 	.short	0x000a
        /*0056*/ 	.short	0x0034
        /*0058*/ 	.byte	0x00, 0xf0, 0x11, 0x00


	//----- nvinfo : EIATTR_KPARAM_INFO
	.align		4
.L_17:
        /*005c*/ 	.byte	0x04, 0x17
        /*005e*/ 	.short	(.L_19 - .L_18)
.L_18:
        /*0060*/ 	.word	0x00000000
        /*0064*/ 	.short	0x0009
        /*0066*/ 	.short	0x0030
        /*0068*/ 	.byte	0x00, 0xf0, 0x11, 0x00


	//----- nvinfo : EIATTR_KPARAM_INFO
	.align		4
.L_19:
        /*006c*/ 	.byte	0x04, 0x17
        /*006e*/ 	.short	(.L_21 - .L_20)
.L_20:
        /*0070*/ 	.word	0x00000000
        /*0074*/ 	.short	0x0008
        /*0076*/ 	.short	0x002c
        /*0078*/ 	.byte	0x00, 0xf0, 0x11, 0x00


	//----- nvinfo : EIATTR_KPARAM_INFO
	.align		4
.L_21:
        /*007c*/ 	.byte	0x04, 0x17
        /*007e*/ 	.short	(.L_23 - .L_22)
.L_22:
        /*0080*/ 	.word	0x00000000
        /*0084*/ 	.short	0x0007
        /*0086*/ 	.short	0x0028
        /*0088*/ 	.byte	0x00, 0xf0, 0x11, 0x00


	//----- nvinfo : EIATTR_KPARAM_INFO
	.align		4
.L_23:
        /*008c*/ 	.byte	0x04, 0x17
        /*008e*/ 	.short	(.L_25 - .L_24)
.L_24:
        /*0090*/ 	.word	0x00000000
        /*0094*/ 	.short	0x0006
        /*0096*/ 	.short	0x0024
        /*0098*/ 	.byte	0x00, 0xf0, 0x11, 0x00


	//----- nvinfo : EIATTR_KPARAM_INFO
	.align		4
.L_25:
        /*009c*/ 	.byte	0x04, 0x17
        /*009e*/ 	.short	(.L_27 - .L_26)
.L_26:
        /*00a0*/ 	.word	0x00000000
        /*00a4*/ 	.short	0x0005
        /*00a6*/ 	.short	0x0020
        /*00a8*/ 	.byte	0x00, 0xf0, 0x11, 0x00


	//----- nvinfo : EIATTR_KPARAM_INFO
	.align		4
.L_27:
        /*00ac*/ 	.byte	0x04, 0x17
        /*00ae*/ 	.short	(.L_29 - .L_28)
.L_28:
        /*00b0*/ 	.word	0x00000000
        /*00b4*/ 	.short	0x0004
        /*00b6*/ 	.short	0x001c
        /*00b8*/ 	.byte	0x00, 0xf0, 0x11, 0x00


	//----- nvinfo : EIATTR_KPARAM_INFO
	.align		4
.L_29:
        /*00bc*/ 	.byte	0x04, 0x17
        /*00be*/ 	.short	(.L_31 - .L_30)
.L_30:
        /*00c0*/ 	.word	0x00000000
        /*00c4*/ 	.short	0x0003
        /*00c6*/ 	.short	0x0018
        /*00c8*/ 	.byte	0x00, 0xf0, 0x11, 0x00


	//----- nvinfo : EIATTR_KPARAM_INFO
	.align		4
.L_31:
        /*00cc*/ 	.byte	0x04, 0x17
        /*00ce*/ 	.short	(.L_33 - .L_32)
.L_32:
        /*00d0*/ 	.word	0x00000000
        /*00d4*/ 	.short	0x0002
        /*00d6*/ 	.short	0x0010
        /*00d8*/ 	.byte	0x00, 0xf4, 0x21, 0x00


	//----- nvinfo : EIATTR_KPARAM_INFO
	.align		4
.L_33:
        /*00dc*/ 	.byte	0x04, 0x17
        /*00de*/ 	.short	(.L_35 - .L_34)
.L_34:
        /*00e0*/ 	.word	0x00000000
        /*00e4*/ 	.short	0x0001
        /*00e6*/ 	.short	0x0008
        /*00e8*/ 	.byte	0x00, 0xf4, 0x21, 0x00


	//----- nvinfo : EIATTR_KPARAM_INFO
	.align		4
.L_35:
        /*00ec*/ 	.byte	0x04, 0x17
        /*00ee*/ 	.short	(.L_37 - .L_36)
.L_36:
        /*00f0*/ 	.word	0x00000000
        /*00f4*/ 	.short	0x0000
        /*00f6*/ 	.short	0x0000
        /*00f8*/ 	.byte	0x00, 0xf4, 0x21, 0x00


	//----- nvinfo : EIATTR_MAXREG_COUNT
	.align		4
.L_37:
        /*00fc*/ 	.byte	0x03, 0x1b
        /*00fe*/ 	.short	0x00ff


	//----- nvinfo : EIATTR_NUM_BARRIERS
	.align		4
        /*0100*/ 	.byte	0x02, 0x4c
        /*0102*/ 	.byte	0x01
	.zero		1


	//----- nvinfo : EIATTR_MERCURY_ISA_VERSION
	.align		4
        /*0104*/ 	.byte	0x03, 0x5f
        /*0106*/ 	.short	0x0000


	//----- nvinfo : EIATTR_EXIT_INSTR_OFFSETS
	.align		4
        /*0108*/ 	.byte	0x04, 0x1c
        /*010a*/ 	.short	(.L_39 - .L_38)


	//   ....[0]....
.L_38:
        /*010c*/ 	.word	0x000028c0


	//   ....[1]....
        /*0110*/ 	.word	0x000028f0


	//----- nvinfo : EIATTR_REQNTID
	.align		4
.L_39:
        /*0114*/ 	.byte	0x04, 0x10
        /*0116*/ 	.short	(.L_41 - .L_40)
.L_40:
        /*0118*/ 	.word	0x00000080
        /*011c*/ 	.word	0x00000001
        /*0120*/ 	.word	0x00000001
.L_41:


//--------------------- .nv.callgraph             --------------------------
	.section	.nv.callgraph,"",@"SHT_CUDA_CALLGRAPH"
	.align	4
	.sectionentsize	8
	.align		4
        /*0000*/ 	.word	0x00000000
	.align		4
        /*0004*/ 	.word	0xffffffff
	.align		4
        /*0008*/ 	.word	0x00000000
	.align		4
        /*000c*/ 	.word	0xfffffffe
	.align		4
        /*0010*/ 	.word	0x00000000
	.align		4
        /*0014*/ 	.word	0xfffffffd
	.align		4
        /*0018*/ 	.word	0x00000000
	.align		4
        /*001c*/ 	.word	0xfffffffc


//--------------------- .nv.rel.action            --------------------------
	.section	.nv.rel.action,"",@"SHT_CUDA_RELOCINFO"
	.align	8
	.sectionentsize	8
        /*0000*/ 	.byte	0x73, 0x00, 0x00, 0x00, 0x00, 0x00, 0x00, 0x00, 0x00, 0x00, 0x00, 0x11, 0x25, 0x00, 0x05, 0x36


//--------------------- .nv.constant0.matmul_kernel --------------------------
	.section	.nv.constant0.matmul_kernel,"a",@progbits
	.sectionflags	@""
	.align	4
.nv.constant0.matmul_kernel:
	.zero		432


//--------------------- .text.matmul_kernel       --------------------------
	.section	.text.matmul_kernel,"ax",@progbits
	.sectioninfo	@"SHI_REGISTERS=96"
	.align	128
        .global         matmul_kernel
        .type           matmul_kernel,@function
        .size           matmul_kernel,(.L_x_4 - matmul_kernel)
        .other          matmul_kernel,@"STO_CUDA_ENTRY STV_DEFAULT"
matmul_kernel:
.text.matmul_kernel:
[----:B------:R-:W-:Y:S02]  /*0000*/  IMAD.MOV.U32 R1, RZ, RZ, c[0x0][0x28] ;  /* 0x00000a00ff017624 */ /* 0x000fe400078e00ff */
[----:B------:R-:W-:Y:S01]  /*0010*/  IMAD.MOV.U32 R0, RZ, RZ, c[0x0][0x17c] ;  /* 0x00005f00ff007624 */ /* 0x000fe200078e00ff */
[----:B------:R-:W0:Y:S01]  /*0020*/  S2R R5, SR_CTAID.X ;  /* 0x0000000000057919 */ /* 0x000e220000002500 */
[----:B------:R-:W-:Y:S02]  /*0030*/  ULDC UR4, c[0x0][0x180] ;  /* 0x0000600000047ab9 */ /* 0x000fe40000000800 */
[----:B------:R-:W-:Y:S01]  /*0040*/  ULDC.64 UR6, c[0x0][0x118] ;  /* 0x0000460000067ab9 */ /* 0x000fe20000000a00 */
[----:B------:R-:W-:Y:S01]  /*0050*/  IADD3 R0, R0, 0x7f, RZ ;  /* 0x0000007f00007810 */ /* 0x000fe20007ffe0ff */
[----:B------:R-:W1:Y:S03]  /*0060*/  S2R R75, SR_TID.X ;  /* 0x00000000004b7919 */ /* 0x000e660000002100 */
[----:B------:R-:W-:-:S04]  /*0070*/  SHF.R.S32.HI R3, RZ, 0x1f, R0 ;  /* 0x0000001fff037819 */ /* 0x000fc80000011400 */
[----:B------:R-:W-:-:S04]  /*0080*/  LEA.HI R3, R3, R0, RZ, 0x7 ;  /* 0x0000000003037211 */ /* 0x000fc800078f38ff */
[----:B------:R-:W-:-:S05]  /*0090*/  SHF.R.S32.HI R3, RZ, 0x7, R3 ;  /* 0x00000007ff037819 */ /* 0x000fca0000011403 */
[----:B------:R-:W-:Y:S01]  /*00a0*/  IMAD.SHL.U32 R4, R3, 0x8, RZ ;  /* 0x0000000803047824 */ /* 0x000fe200078e00ff */
[----:B0-----:R-:W-:-:S04]  /*00b0*/  IABS R8, R5 ;  /* 0x0000000500087213 */ /* 0x001fc80000000000 */
[-C--:B------:R-:W-:Y:S02]  /*00c0*/  IABS R7, R4.reuse ;  /* 0x0000000400077213 */ /* 0x080fe40000000000 */
[----:B------:R-:W-:Y:S02]  /*00d0*/  IABS R10, R4 ;  /* 0x00000004000a7213 */ /* 0x000fe40000000000 */
[----:B------:R-:W0:Y:S01]  /*00e0*/  I2F.RP R0, R7 ;  /* 0x0000000700007306 */ /* 0x000e220000209400 */
[----:B-1----:R-:W-:Y:S02]  /*00f0*/  SHF.R.U32.HI R74, RZ, 0x4, R75 ;  /* 0x00000004ff4a7819 */ /* 0x002fe4000001164b */
[----:B------:R-:W-:Y:S02]  /*0100*/  LOP3.LUT R73, R75, 0xf, RZ, 0xc0, !PT ;  /* 0x0000000f4b497812 */ /* 0x000fe400078ec0ff */
[----:B------:R-:W-:-:S04]  /*0110*/  SGXT.U32 R74, R74, 0x3 ;  /* 0x000000034a4a781a */ /* 0x000fc80000000000 */
[----:B------:R-:W-:Y:S01]  /*0120*/  LOP3.LUT R72, R74, 0x8, RZ, 0xfc, !PT ;  /* 0x000000084a487812 */ /* 0x000fe200078efcff */
[----:B0-----:R-:W0:Y:S02]  /*0130*/  MUFU.RCP R0, R0 ;  /* 0x0000000000007308 */ /* 0x001e240000001000 */
[----:B0-----:R-:W-:Y:S01]  /*0140*/  IADD3 R2, R0, 0xffffffe, RZ ;  /* 0x0ffffffe00027810 */ /* 0x001fe20007ffe0ff */
[----:B------:R-:W-:-:S05]  /*0150*/  IMAD.MOV R0, RZ, RZ, -R10 ;  /* 0x000000ffff007224 */ /* 0x000fca00078e0a0a */
[----:B------:R0:W1:Y:S02]  /*0160*/  F2I.FTZ.U32.TRUNC.NTZ R3, R2 ;  /* 0x0000000200037305 */ /* 0x000064000021f000 */
[----:B0-----:R-:W-:Y:S02]  /*0170*/  IMAD.MOV.U32 R2, RZ, RZ, RZ ;  /* 0x000000ffff027224 */ /* 0x001fe400078e00ff */
[----:B-1----:R-:W-:-:S04]  /*0180*/  IMAD.MOV R6, RZ, RZ, -R3 ;  /* 0x000000ffff067224 */ /* 0x002fc800078e0a03 */
[----:B------:R-:W-:Y:S02]  /*0190*/  IMAD R9, R6, R7, RZ ;  /* 0x0000000706097224 */ /* 0x000fe400078e02ff */
[----:B------:R-:W-:Y:S02]  /*01a0*/  IMAD.MOV.U32 R6, RZ, RZ, R8 ;  /* 0x000000ffff067224 */ /* 0x000fe400078e0008 */
[----:B------:R-:W-:-:S06]  /*01b0*/  IMAD.HI.U32 R3, R3, R9, R2 ;  /* 0x0000000903037227 */ /* 0x000fcc00078e0002 */
[----:B------:R-:W-:-:S04]  /*01c0*/  IMAD.HI.U32 R3, R3, R6, RZ ;  /* 0x0000000603037227 */ /* 0x000fc800078e00ff */
[----:B------:R-:W-:-:S05]  /*01d0*/  IMAD R0, R3, R0, R6 ;  /* 0x0000000003007224 */ /* 0x000fca00078e0206 */
[----:B------:R-:W-:-:S13]  /*01e0*/  ISETP.GT.U32.AND P1, PT, R7, R0, PT ;  /* 0x000000000700720c */ /* 0x000fda0003f24070 */
[----:B------:R-:W-:Y:S01]  /*01f0*/  @!P1 IMAD.IADD R0, R0, 0x1, -R7 ;  /* 0x0000000100009824 */ /* 0x000fe200078e0a07 */
[----:B------:R-:W-:Y:S02]  /*0200*/  @!P1 IADD3 R3, R3, 0x1, RZ ;  /* 0x0000000103039810 */ /* 0x000fe40007ffe0ff */
[----:B------:R-:W-:Y:S02]  /*0210*/  ISETP.NE.AND P1, PT, R4, RZ, PT ;  /* 0x000000ff0400720c */ /* 0x000fe40003f25270 */
[----:B------:R-:W-:Y:S02]  /*0220*/  ISETP.GE.U32.AND P0, PT, R0, R7, PT ;  /* 0x000000070000720c */ /* 0x000fe40003f06070 */
[----:B------:R-:W-:-:S04]  /*0230*/  LOP3.LUT R0, R5, R4, RZ, 0x3c, !PT ;  /* 0x0000000405007212 */ /* 0x000fc800078e3cff */
[----:B------:R-:W-:Y:S01]  /*0240*/  ISETP.GE.AND P2, PT, R0, RZ, PT ;  /* 0x000000ff0000720c */ /* 0x000fe20003f46270 */
[----:B------:R-:W-:-:S05]  /*0250*/  IMAD.MOV.U32 R0, RZ, RZ, c[0x0][0x178] ;  /* 0x00005e00ff007624 */ /* 0x000fca00078e00ff */
[----:B------:R-:W-:Y:S02]  /*0260*/  IADD3 R0, R0, 0xf, RZ ;  /* 0x0000000f00007810 */ /* 0x000fe40007ffe0ff */
[----:B------:R-:W-:-:S05]  /*0270*/  @P0 IADD3 R3, R3, 0x1, RZ ;  /* 0x0000000103030810 */ /* 0x000fca0007ffe0ff */
[----:B------:R-:W-:Y:S01]  /*0280*/  IMAD.MOV.U32 R2, RZ, RZ, R3 ;  /* 0x000000ffff027224 */ /* 0x000fe200078e0003 */
[----:B------:R-:W-:-:S03]  /*0290*/  SHF.R.S32.HI R3, RZ, 0x1f, R0 ;  /* 0x0000001fff037819 */ /* 0x000fc60000011400 */
[----:B------:R-:W-:Y:S01]  /*02a0*/  @!P2 IMAD.MOV R2, RZ, RZ, -R2 ;  /* 0x000000ffff02a224 */ /* 0x000fe200078e0a02 */
[----:B------:R-:W-:Y:S02]  /*02b0*/  @!P1 LOP3.LUT R2, RZ, R4, RZ, 0x33, !PT ;  /* 0x00000004ff029212 */ /* 0x000fe400078e33ff */
[----:B------:R-:W-:-:S03]  /*02c0*/  LEA.HI R3, R3, R0, RZ, 0x4 ;  /* 0x0000000003037211 */ /* 0x000fc600078f20ff */
[----:B------:R-:W-:Y:S02]  /*02d0*/  IMAD.SHL.U32 R6, R2, 0x8, RZ ;  /* 0x0000000802067824 */ /* 0x000fe400078e00ff */
[----:B------:R-:W-:-:S03]  /*02e0*/  IMAD.MOV R2, RZ, RZ, -R2 ;  /* 0x000000ffff027224 */ /* 0x000fc600078e0a02 */
[----:B------:R-:W-:Y:S01]  /*02f0*/  LEA.HI.SX32 R3, R3, -R6, 0x1c ;  /* 0x8000000603037211 */ /* 0x000fe200078fe2ff */
[----:B------:R-:W-:-:S03]  /*0300*/  IMAD R4, R4, R2, R5 ;  /* 0x0000000204047224 */ /* 0x000fc600078e0205 */
[----:B------:R-:W-:Y:S02]  /*0310*/  IMNMX R11, R3, 0x8, PT ;  /* 0x00000008030b7817 */ /* 0x000fe40003800200 */
[----:B------:R-:W-:Y:S02]  /*0320*/  IABS R9, R4 ;  /* 0x0000000400097213 */ /* 0x000fe40000000000 */
[----:B------:R-:W-:-:S04]  /*0330*/  IABS R7, R11 ;  /* 0x0000000b00077213 */ /* 0x000fc80000000000 */
[----:B------:R-:W0:Y:S08]  /*0340*/  I2F.RP R0, R7 ;  /* 0x0000000700007306 */ /* 0x000e300000209400 */
[----:B0-----:R-:W0:Y:S02]  /*0350*/  MUFU.RCP R0, R0 ;  /* 0x0000000000007308 */ /* 0x001e240000001000 */
[----:B0-----:R-:W-:-:S06]  /*0360*/  IADD3 R3, R0, 0xffffffe, RZ ;  /* 0x0ffffffe00037810 */ /* 0x001fcc0007ffe0ff */
[----:B------:R-:W0:Y:S02]  /*0370*/  F2I.FTZ.U32.TRUNC.NTZ R3, R3 ;  /* 0x0000000300037305 */ /* 0x000e24000021f000 */
[----:B0-----:R-:W-:-:S04]  /*0380*/  IMAD.MOV R8, RZ, RZ, -R3 ;  /* 0x000000ffff087224 */ /* 0x001fc800078e0a03 */
[----:B------:R-:W-:Y:S01]  /*0390*/  IMAD.MOV.U32 R2, RZ, RZ, R8 ;  /* 0x000000ffff027224 */ /* 0x000fe200078e0008 */
[----:B------:R-:W-:-:S03]  /*03a0*/  IABS R8, R11 ;  /* 0x0000000b00087213 */ /* 0x000fc60000000000 */
[----:B------:R-:W-:Y:S02]  /*03b0*/  IMAD R5, R2, R7, RZ ;  /* 0x0000000702057224 */ /* 0x000fe400078e02ff */
[----:B------:R-:W-:Y:S02]  /*03c0*/  IMAD.MOV.U32 R2, RZ, RZ, RZ ;  /* 0x000000ffff027224 */ /* 0x000fe400078e00ff */
[----:B------:R-:W-:Y:S02]  /*03d0*/  IMAD.MOV R0, RZ, RZ, -R8 ;  /* 0x000000ffff007224 */ /* 0x000fe400078e0a08 */
        /* <DEDUP_REMOVED lines=9> */
[----:B------:R-:W-:-:S07]  /*0470*/  ISETP.GE.AND P2, PT, R0, RZ, PT ;  /* 0x000000ff0000720c */ /* 0x000fce0003f46270 */
[----:B------:R-:W-:-:S06]  /*0480*/  @P0 IADD3 R2, R2, 0x1, RZ ;  /* 0x0000000102020810 */ /* 0x000fcc0007ffe0ff */
[----:B------:R-:W-:Y:S01]  /*0490*/  @!P2 IMAD.MOV R2, RZ, RZ, -R2 ;  /* 0x000000ffff02a224 */ /* 0x000fe200078e0a02 */
[----:B------:R-:W-:-:S05]  /*04a0*/  @!P1 LOP3.LUT R2, RZ, R11, RZ, 0x33, !PT ;  /* 0x0000000bff029212 */ /* 0x000fca00078e33ff */
[----:B------:R-:W-:Y:S02]  /*04b0*/  IMAD.MOV R0, RZ, RZ, -R2 ;  /* 0x000000ffff007224 */ /* 0x000fe400078e0a02 */
[----:B------:R-:W-:Y:S02]  /*04c0*/  IMAD.SHL.U32 R3, R2, 0x80, RZ ;  /* 0x0000008002037824 */ /* 0x000fe400078e00ff */
[----:B------:R-:W-:Y:S02]  /*04d0*/  IMAD R0, R11, R0, R4 ;  /* 0x000000000b007224 */ /* 0x000fe400078e0204 */
[----:B------:R-:W-:Y:S01]  /*04e0*/  IMAD.MOV.U32 R4, RZ, RZ, c[0x0][0x180] ;  /* 0x00006000ff047624 */ /* 0x000fe200078e00ff */
[----:B------:R-:W-:Y:S01]  /*04f0*/  LEA.HI R68, R75, R3, RZ, 0x1c ;  /* 0x000000034b447211 */ /* 0x000fe200078fe0ff */
[----:B------:R-:W-:Y:S01]  /*0500*/  IMAD.IADD R0, R6, 0x1, R0 ;  /* 0x0000000106007824 */ /* 0x000fe200078e0200 */
[----:B------:R-:W-:Y:S02]  /*0510*/  LOP3.LUT R71, R3, R74, RZ, 0xfc, !PT ;  /* 0x0000004a03477212 */ /* 0x000fe400078efcff */
[----:B------:R-:W-:Y:S01]  /*0520*/  IADD3 R4, R4, 0xf, RZ ;  /* 0x0000000f04047810 */ /* 0x000fe20007ffe0ff */
[----:B------:R-:W-:Y:S01]  /*0530*/  IMAD R14, R0, 0x10, R73 ;  /* 0x00000010000e7824 */ /* 0x000fe200078e0249 */
[----:B------:R-:W-:-:S02]  /*0540*/  IADD3 R69, R68, 0x38, RZ ;  /* 0x0000003844457810 */ /* 0x000fc40007ffe0ff */
[----:B------:R-:W-:Y:S02]  /*0550*/  ISETP.GT.AND P0, PT, R4, 0xf, PT ;  /* 0x0000000f0400780c */ /* 0x000fe40003f04270 */
[----:B------:R-:W-:Y:S02]  /*0560*/  LOP3.LUT R70, R3, 0x8, R74, 0xfe, !PT ;  /* 0x0000000803467812 */ /* 0x000fe400078efe4a */
[----:B------:R-:W-:Y:S02]  /*0570*/  IADD3 R68, R68, 0x78, RZ ;  /* 0x0000007844447810 */ /* 0x000fe40007ffe0ff */
[C---:B------:R-:W-:Y:S02]  /*0580*/  LOP3.LUT R67, R71.reuse, 0x10, RZ, 0xfc, !PT ;  /* 0x0000001047437812 */ /* 0x040fe400078efcff */
[C---:B------:R-:W-:Y:S02]  /*0590*/  LOP3.LUT R66, R71.reuse, 0x18, RZ, 0xfc, !PT ;  /* 0x0000001847427812 */ /* 0x040fe400078efcff */
[----:B------:R-:W-:-:S02]  /*05a0*/  LOP3.LUT R49, R71, 0x20, RZ, 0xfc, !PT ;  /* 0x0000002047317812 */ /* 0x000fc400078efcff */
[C---:B------:R-:W-:Y:S02]  /*05b0*/  LOP3.LUT R48, R71.reuse, 0x28, RZ, 0xfc, !PT ;  /* 0x0000002847307812 */ /* 0x040fe400078efcff */
[C---:B------:R-:W-:Y:S02]  /*05c0*/  LOP3.LUT R47, R71.reuse, 0x30, RZ, 0xfc, !PT ;  /* 0x00000030472f7812 */ /* 0x040fe400078efcff */
[C---:B------:R-:W-:Y:S02]  /*05d0*/  LOP3.LUT R46, R71.reuse, 0x40, RZ, 0xfc, !PT ;  /* 0x00000040472e7812 */ /* 0x040fe400078efcff */
[C---:B------:R-:W-:Y:S02]  /*05e0*/  LOP3.LUT R45, R71.reuse, 0x48, RZ, 0xfc, !PT ;  /* 0x00000048472d7812 */ /* 0x040fe400078efcff */
[C---:B------:R-:W-:Y:S02]  /*05f0*/  LOP3.LUT R44, R71.reuse, 0x50, RZ, 0xfc, !PT ;  /* 0x00000050472c7812 */ /* 0x040fe400078efcff */
[----:B------:R-:W-:-:S02]  /*0600*/  LOP3.LUT R19, R71, 0x58, RZ, 0xfc, !PT ;  /* 0x0000005847137812 */ /* 0x000fc400078efcff */
[C---:B------:R-:W-:Y:S02]  /*0610*/  LOP3.LUT R18, R71.reuse, 0x60, RZ, 0xfc, !PT ;  /* 0x0000006047127812 */ /* 0x040fe400078efcff */
[C---:B------:R-:W-:Y:S02]  /*0620*/  LOP3.LUT R17, R71.reuse, 0x68, RZ, 0xfc, !PT ;  /* 0x0000006847117812 */ /* 0x040fe400078efcff */
[----:B------:R-:W-:Y:S01]  /*0630*/  LOP3.LUT R16, R71, 0x70, RZ, 0xfc, !PT ;  /* 0x0000007047107812 */ /* 0x000fe200078efcff */
[----:B------:R-:W-:Y:S05]  /*0640*/  @P0 BRA `(.L_x_0) ;  /* 0x0000009000000947 */ /* 0x000fea0003800000 */
[C---:B------:R-:W-:Y:S01]  /*0650*/  IMAD.SHL.U32 R12, R75.reuse, 0x20, RZ ;  /* 0x000000204b0c7824 */ /* 0x040fe200078e00ff */
[C---:B------:R-:W-:Y:S01]  /*0660*/  LOP3.LUT R15, R75.reuse, 0x10, RZ, 0xc0, !PT ;  /* 0x000000104b0f7812 */ /* 0x040fe200078ec0ff */
[----:B------:R-:W-:Y:S01]  /*0670*/  IMAD.SHL.U32 R13, R75, 0x8, RZ ;  /* 0x000000084b0d7824 */ /* 0x000fe200078e00ff */
[----:B------:R-:W-:Y:S01]  /*0680*/  CS2R R20, SRZ ;  /* 0x0000000000147805 */ /* 0x000fe2000001ff00 */
[----:B------:R-:W-:Y:S01]  /*0690*/  CS2R R26, SRZ ;  /* 0x00000000001a7805 */ /* 0x000fe2000001ff00 */
[----:B------:R-:W-:Y:S01]  /*06a0*/  CS2R R22, SRZ ;  /* 0x0000000000167805 */ /* 0x000fe2000001ff00 */
[----:B------:R-:W-:Y:S01]  /*06b0*/  CS2R R10, SRZ ;  /* 0x00000000000a7805 */ /* 0x000fe2000001ff00 */
[----:B------:R-:W-:Y:S01]  /*06c0*/  LOP3.LUT R12, R12, 0x60, RZ, 0xc0, !PT ;  /* 0x000000600c0c7812 */ /* 0x000fe200078ec0ff */
[----:B------:R-:W-:Y:S05]  /*06d0*/  BRA `(.L_x_1) ;  /* 0x00001ae000007947 */ /* 0x000fea0003800000 */
.L_x_0:
[----:B------:R-:W-:Y:S01]  /*06e0*/  IABS R2, c[0x0][0x17c] ;  /* 0x00005f0000027a13 */ /* 0x000fe20000000000 */
[----:B------:R-:W-:Y:S01]  /*06f0*/  IMAD R40, R74, c[0x0][0x188], RZ ;  /* 0x000062004a287a24 */ /* 0x000fe200078e02ff */
[----:B------:R-:W-:Y:S01]  /*0700*/  IABS R5, c[0x0][0x178] ;  /* 0x00005e0000057a13 */ /* 0x000fe20000000000 */
[----:B------:R-:W-:Y:S01]  /*0710*/  IMAD.SHL.U32 R12, R75, 0x20, RZ ;  /* 0x000000204b0c7824 */ /* 0x000fe200078e00ff */
[----:B------:R-:W0:Y:S01]  /*0720*/  I2F.RP R0, R2 ;  /* 0x0000000200007306 */ /* 0x000e220000209400 */
[----:B------:R-:W-:-:S02]  /*0730*/  IABS R27, R19 ;  /* 0x00000013001b7213 */ /* 0x000fc40000000000 */
[----:B------:R-:W-:Y:S02]  /*0740*/  IABS R37, R47 ;  /* 0x0000002f00257213 */ /* 0x000fe40000000000 */
[----:B------:R-:W-:Y:S02]  /*0750*/  IABS R10, R68 ;  /* 0x00000044000a7213 */ /* 0x000fe40000000000 */
[----:B------:R-:W-:Y:S01]  /*0760*/  IABS R61, R71 ;  /* 0x00000047003d7213 */ /* 0x000fe20000000000 */
[----:B------:R-:W1:Y:S01]  /*0770*/  I2F.RP R3, R5 ;  /* 0x0000000500037306 */ /* 0x000e620000209400 */
[----:B------:R-:W-:Y:S02]  /*0780*/  IABS R21, R16 ;  /* 0x0000001000157213 */ /* 0x000fe40000000000 */
[----:B------:R-:W-:Y:S02]  /*0790*/  IABS R23, R17 ;  /* 0x0000001100177213 */ /* 0x000fe40000000000 */
[----:B------:R-:W-:-:S02]  /*07a0*/  IABS R25, R18 ;  /* 0x0000001200197213 */ /* 0x000fc40000000000 */
[----:B------:R-:W-:Y:S01]  /*07b0*/  IABS R31, R45 ;  /* 0x0000002d001f7213 */ /* 0x000fe20000000000 */
[----:B0-----:R-:W0:Y:S01]  /*07c0*/  MUFU.RCP R0, R0 ;  /* 0x0000000000007308 */ /* 0x001e220000001000 */
[----:B------:R-:W-:Y:S02]  /*07d0*/  IABS R29, R44 ;  /* 0x0000002c001d7213 */ /* 0x000fe40000000000 */
[----:B------:R-:W-:Y:S02]  /*07e0*/  IABS R35, R69 ;  /* 0x0000004500237213 */ /* 0x000fe40000000000 */
[----:B------:R-:W-:Y:S02]  /*07f0*/  IABS R33, R46 ;  /* 0x0000002e00217213 */ /* 0x000fe40000000000 */
[----:B------:R-:W-:Y:S01]  /*0800*/  IABS R43, R48 ;  /* 0x00000030002b7213 */ /* 0x000fe20000000000 */
[----:B-1----:R-:W1:Y:S01]  /*0810*/  MUFU.RCP R3, R3 ;  /* 0x0000000300037308 */ /* 0x002e620000001000 */
[----:B------:R-:W-:-:S02]  /*0820*/  IABS R39, R49 ;  /* 0x0000003100277213 */ /* 0x000fc40000000000 */
[----:B------:R-:W-:Y:S02]  /*0830*/  IABS R57, R67 ;  /* 0x0000004300397213 */ /* 0x000fe40000000000 */
[----:B------:R-:W-:Y:S02]  /*0840*/  IABS R55, R66 ;  /* 0x0000004200377213 */ /* 0x000fe40000000000 */
[----:B------:R-:W-:Y:S02]  /*0850*/  IABS R59, R70 ;  /* 0x00000046003b7213 */ /* 0x000fe40000000000 */
[----:B0-----:R-:W-:Y:S02]  /*0860*/  IADD3 R6, R0, 0xffffffe, RZ ;  /* 0x0ffffffe00067810 */ /* 0x001fe40007ffe0ff */
[----:B------:R-:W-:Y:S02]  /*0870*/  LOP3.LUT R15, R75, 0x10, RZ, 0xc0, !PT ;  /* 0x000000104b0f7812 */ /* 0x000fe400078ec0ff */
[----:B------:R0:W2:Y:S01]  /*0880*/  F2I.FTZ.U32.TRUNC.NTZ R7, R6 ;  /* 0x0000000600077305 */ /* 0x0000a2000021f000 */
[----:B------:R-:W-:-:S02]  /*0890*/  LOP3.LUT R12, R12, 0x60, RZ, 0xc0, !PT ;  /* 0x000000600c0c7812 */ /* 0x000fc400078ec0ff */
[----:B-1----:R-:W-:Y:S02]  /*08a0*/  IADD3 R8, R3, 0xffffffe, RZ ;  /* 0x0ffffffe03087810 */ /* 0x002fe40007ffe0ff */
[----:B------:R-:W-:-:S03]  /*08b0*/  SHF.R.S32.HI R3, RZ, 0x1f, R4 ;  /* 0x0000001fff037819 */ /* 0x000fc60000011404 */
[----:B------:R-:W1:Y:S01]  /*08c0*/  F2I.FTZ.U32.TRUNC.NTZ R9, R8 ;  /* 0x0000000800097305 */ /* 0x000e62000021f000 */
[----:B0-----:R-:W-:Y:S01]  /*08d0*/  IMAD.MOV.U32 R6, RZ, RZ, RZ ;  /* 0x000000ffff067224 */ /* 0x001fe200078e00ff */
[----:B------:R-:W-:-:S04]  /*08e0*/  LEA.HI R3, R3, R4, RZ, 0x4 ;  /* 0x0000000403037211 */ /* 0x000fc800078f20ff */
[----:B------:R-:W-:Y:S01]  /*08f0*/  SHF.R.S32.HI R3, RZ, 0x4, R3 ;  /* 0x00000004ff037819 */ /* 0x000fe20000011403 */
[----:B--2---:R-:W-:-:S04]  /*0900*/  IMAD.MOV R11, RZ, RZ, -R7 ;  /* 0x000000ffff0b7224 */ /* 0x004fc800078e0a07 */
[----:B------:R-:W-:Y:S02]  /*0910*/  IMAD R11, R11, R2, RZ ;  /* 0x000000020b0b7224 */ /* 0x000fe400078e02ff */
[----:B-1----:R-:W-:Y:S02]  /*0920*/  IMAD.MOV R8, RZ, RZ, -R9 ;  /* 0x000000ffff087224 */ /* 0x002fe400078e0a09 */
[----:B------:R-:W-:-:S04]  /*0930*/  IMAD.HI.U32 R0, R7, R11, R6 ;  /* 0x0000000b07007227 */ /* 0x000fc800078e0006 */
[----:B------:R-:W-:Y:S02]  /*0940*/  IMAD R13, R8, R5, RZ ;  /* 0x00000005080d7224 */ /* 0x000fe400078e02ff */
[----:B------:R-:W-:Y:S02]  /*0950*/  IMAD.MOV.U32 R8, RZ, RZ, RZ ;  /* 0x000000ffff087224 */ /* 0x000fe400078e00ff */
[----:B------:R-:W-:Y:S02]  /*0960*/  IMAD.MOV.U32 R11, RZ, RZ, R10 ;  /* 0x000000ffff0b7224 */ /* 0x000fe400078e000a */
[----:B------:R-:W-:-:S04]  /*0970*/  IMAD.HI.U32 R4, R9, R13, R8 ;  /* 0x0000000d09047227 */ /* 0x000fc800078e0008 */
[----:B------:R-:W-:-:S04]  /*0980*/  IMAD.HI.U32 R9, R0, R27, RZ ;  /* 0x0000001b00097227 */ /* 0x000fc800078e00ff */
[----:B------:R-:W-:Y:S02]  /*0990*/  IMAD.MOV R9, RZ, RZ, -R9 ;  /* 0x000000ffff097224 */ /* 0x000fe400078e0a09 */
[----:B------:R-:W-:-:S04]  /*09a0*/  IMAD.HI.U32 R6, R0, R11, RZ ;  /* 0x0000000b00067227 */ /* 0x000fc800078e00ff */
[----:B------:R-:W-:Y:S02]  /*09b0*/  IMAD R27, R2, R9, R27 ;  /* 0x00000009021b7224 */ /* 0x000fe400078e021b */
[----:B------:R-:W-:-:S03]  /*09c0*/  IMAD.HI.U32 R9, R0, R37, RZ ;  /* 0x0000002500097227 */ /* 0x000fc600078e00ff */
[----:B------:R-:W-:Y:S01]  /*09d0*/  ISETP.GT.U32.AND P5, PT, R2, R27, PT ;  /* 0x0000001b0200720c */ /* 0x000fe20003fa4070 */
[----:B------:R-:W-:Y:S02]  /*09e0*/  IMAD.MOV R9, RZ, RZ, -R9 ;  /* 0x000000ffff097224 */ /* 0x000fe400078e0a09 */
[----:B------:R-:W-:-:S04]  /*09f0*/  IMAD.HI.U32 R7, R0, R21, RZ ;  /* 0x0000001500077227 */ /* 0x000fc800078e00ff */
[----:B------:R-:W-:Y:S02]  /*0a00*/  IMAD R37, R2, R9, R37 ;  /* 0x0000000902257224 */ /* 0x000fe400078e0225 */
[----:B------:R-:W-:-:S04]  /*0a10*/  IMAD.HI.U32 R9, R0, R61, RZ ;  /* 0x0000003d00097227 */ /* 0x000fc800078e00ff */
[----:B------:R-:W-:Y:S02]  /*0a20*/  IMAD.MOV R9, RZ, RZ, -R9 ;  /* 0x000000ffff097224 */ /* 0x000fe400078e0a09 */
[----:B------:R-:W-:Y:S02]  /*0a30*/  IMAD.MOV R6, RZ, RZ, -R6 ;  /* 0x000000ffff067224 */ /* 0x000fe400078e0a06 */
[C---:B------:R-:W-:Y:S02]  /*0a40*/  IMAD R61, R2.reuse, R9, R61 ;  /* 0x00000009023d7224 */ /* 0x040fe400078e023d */
[----:B------:R-:W-:Y:S02]  /*0a50*/  IMAD.MOV R10, RZ, RZ, -R7 ;  /* 0x000000ffff0a7224 */ /* 0x000fe400078e0a07 */
[C---:B------:R-:W-:Y:S01]  /*0a60*/  IMAD R7, R2.reuse, R6, R11 ;  /* 0x0000000602077224 */ /* 0x040fe200078e020b */
[----:B------:R-:W-:Y:S01]  /*0a70*/  ISETP.GT.U32.AND P3, PT, R2, R61, PT ;  /* 0x0000003d0200720c */ /* 0x000fe20003f64070 */
[----:B------:R-:W-:-:S03]  /*0a80*/  IMAD.HI.U32 R6, R0, R23, RZ ;  /* 0x0000001700067227 */ /* 0x000fc600078e00ff */
[C---:B------:R-:W-:Y:S01]  /*0a90*/  ISETP.GT.U32.AND P0, PT, R2.reuse, R7, PT ;  /* 0x000000070200720c */ /* 0x040fe20003f04070 */
[----:B------:R-:W-:Y:S02]  /*0aa0*/  IMAD.MOV R6, RZ, RZ, -R6 ;  /* 0x000000ffff067224 */ /* 0x000fe400078e0a06 */
[C---:B------:R-:W-:Y:S02]  /*0ab0*/  IMAD R21, R2.reuse, R10, R21 ;  /* 0x0000000a02157224 */ /* 0x040fe400078e0215 */
[----:B------:R-:W-:Y:S02]  /*0ac0*/  IMAD R23, R2, R6, R23 ;  /* 0x0000000602177224 */ /* 0x000fe400078e0217 */
[----:B------:R-:W-:Y:S01]  /*0ad0*/  IMAD.HI.U32 R8, R0, R25, RZ ;  /* 0x0000001900087227 */ /* 0x000fe200078e00ff */
[C---:B------:R-:W-:Y:S02]  /*0ae0*/  ISETP.GT.U32.AND P1, PT, R2.reuse, R21, PT ;  /* 0x000000150200720c */ /* 0x040fe40003f24070 */
[----:B------:R-:W-:Y:S01]  /*0af0*/  ISETP.GT.U32.AND P2, PT, R2, R23, PT ;  /* 0x000000170200720c */ /* 0x000fe20003f44070 */
[----:B------:R-:W-:-:S02]  /*0b00*/  @!P3 IMAD.IADD R61, R61, 0x1, -R2 ;  /* 0x000000013d3db824 */ /* 0x000fc400078e0a02 */
[----:B------:R-:W-:Y:S02]  /*0b10*/  @!P0 IMAD.IADD R7, R7, 0x1, -R2 ;  /* 0x0000000107078824 */ /* 0x000fe400078e0a02 */
[----:B------:R-:W-:Y:S01]  /*0b20*/  IMAD.HI.U32 R11, R0, R31, RZ ;  /* 0x0000001f000b7227 */ /* 0x000fe200078e00ff */
[----:B------:R-:W-:-:S03]  /*0b30*/  ISETP.GT.U32.AND P0, PT, R2, R61, PT ;  /* 0x0000003d0200720c */ /* 0x000fc60003f04070 */
[----:B------:R-:W-:Y:S02]  /*0b40*/  IMAD.MOV R8, RZ, RZ, -R8 ;  /* 0x000000ffff087224 */ /* 0x000fe400078e0a08 */
[----:B------:R-:W-:Y:S02]  /*0b50*/  IMAD.MOV R11, RZ, RZ, -R11 ;  /* 0x000000ffff0b7224 */ /* 0x000fe400078e0a0b */
[----:B------:R-:W-:Y:S02]  /*0b60*/  IMAD R25, R2, R8, R25 ;  /* 0x0000000802197224 */ /* 0x000fe400078e0219 */
[----:B------:R-:W-:-:S03]  /*0b70*/  IMAD.HI.U32 R10, R0, R29, RZ ;  /* 0x0000001d000a7227 */ /* 0x000fc600078e00ff */
[----:B------:R-:W-:Y:S01]  /*0b80*/  ISETP.GT.U32.AND P4, PT, R2, R25, PT ;  /* 0x000000190200720c */ /* 0x000fe20003f84070 */
[----:B------:R-:W-:-:S04]  /*0b90*/  IMAD.HI.U32 R8, R0, R35, RZ ;  /* 0x0000002300087227 */ /* 0x000fc800078e00ff */
[C---:B------:R-:W-:Y:S02]  /*0ba0*/  IMAD R31, R2.reuse, R11, R31 ;  /* 0x0000000b021f7224 */ /* 0x040fe400078e021f */
[--C-:B------:R-:W-:Y:S01]  /*0bb0*/  @!P1 IMAD.IADD R21, R21, 0x1, -R2.reuse ;  /* 0x0000000115159824 */ /* 0x100fe200078e0a02 */
[C---:B------:R-:W-:Y:S01]  /*0bc0*/  ISETP.GT.U32.AND P1, PT, R2.reuse, R7, PT ;  /* 0x000000070200720c */ /* 0x040fe20003f24070 */
[----:B------:R-:W-:Y:S02]  /*0bd0*/  @!P2 IMAD.IADD R23, R23, 0x1, -R2 ;  /* 0x000000011717a824 */ /* 0x000fe400078e0a02 */
[----:B------:R-:W-:Y:S01]  /*0be0*/  IMAD.MOV R10, RZ, RZ, -R10 ;  /* 0x000000ffff0a7224 */ /* 0x000fe200078e0a0a */
[----:B------:R-:W-:Y:S01]  /*0bf0*/  ISETP.GT.U32.AND P2, PT, R2, R21, PT ;  /* 0x000000150200720c */ /* 0x000fe20003f44070 */
[----:B------:R-:W-:Y:S01]  /*0c00*/  IMAD.HI.U32 R6, R0, R33, RZ ;  /* 0x0000002100067227 */ /* 0x000fe200078e00ff */
[----:B------:R-:W-:-:S03]  /*0c10*/  ISETP.GT.U32.AND P3, PT, R2, R23, PT ;  /* 0x000000170200720c */ /* 0x000fc60003f64070 */
[----:B------:R-:W-:Y:S02]  /*0c20*/  IMAD.MOV R8, RZ, RZ, -R8 ;  /* 0x000000ffff087224 */ /* 0x000fe400078e0a08 */
[----:B------:R-:W-:Y:S01]  /*0c30*/  @!P0 IMAD.IADD R61, R61, 0x1, -R2 ;  /* 0x000000013d3d8824 */ /* 0x000fe200078e0a02 */
[C---:B------:R-:W-:Y:S01]  /*0c40*/  ISETP.GT.U32.AND P0, PT, R2.reuse, R31, PT ;  /* 0x0000001f0200720c */ /* 0x040fe20003f04070 */
[C---:B------:R-:W-:Y:S02]  /*0c50*/  IMAD R29, R2.reuse, R10, R29 ;  /* 0x0000000a021d7224 */ /* 0x040fe400078e021d */
[----:B------:R-:W-:Y:S02]  /*0c60*/  IMAD.MOV R11, RZ, RZ, -R6 ;  /* 0x000000ffff0b7224 */ /* 0x000fe400078e0a06 */
[C---:B------:R-:W-:Y:S01]  /*0c70*/  IMAD R35, R2.reuse, R8, R35 ;  /* 0x0000000802237224 */ /* 0x040fe200078e0223 */
[----:B------:R-:W-:Y:S01]  /*0c80*/  ISETP.GT.U32.AND P6, PT, R2, R29, PT ;  /* 0x0000001d0200720c */ /* 0x000fe20003fc4070 */
[----:B------:R-:W-:-:S04]  /*0c90*/  IMAD.HI.U32 R10, R0, R43, RZ ;  /* 0x0000002b000a7227 */ /* 0x000fc800078e00ff */
[----:B------:R-:W-:-:S04]  /*0ca0*/  IMAD.HI.U32 R6, R0, R39, RZ ;  /* 0x0000002700067227 */ /* 0x000fc800078e00ff */
[----:B------:R-:W-:-:S04]  /*0cb0*/  IMAD.HI.U32 R8, R0, R57, RZ ;  /* 0x0000003900087227 */ /* 0x000fc800078e00ff */
[----:B------:R-:W-:Y:S02]  /*0cc0*/  IMAD.MOV R10, RZ, RZ, -R10 ;  /* 0x000000ffff0a7224 */ /* 0x000fe400078e0a0a */
[C---:B------:R-:W-:Y:S02]  /*0cd0*/  IMAD R33, R2.reuse, R11, R33 ;  /* 0x0000000b02217224 */ /* 0x040fe400078e0221 */
[----:B------:R-:W-:Y:S02]  /*0ce0*/  IMAD.MOV R6, RZ, RZ, -R6 ;  /* 0x000000ffff067224 */ /* 0x000fe400078e0a06 */
[----:B------:R-:W-:Y:S02]  /*0cf0*/  IMAD.MOV R8, RZ, RZ, -R8 ;  /* 0x000000ffff087224 */ /* 0x000fe400078e0a08 */
[C---:B------:R-:W-:Y:S01]  /*0d00*/  IMAD R43, R2.reuse, R10, R43 ;  /* 0x0000000a022b7224 */ /* 0x040fe200078e022b */
[----:B------:R-:W-:Y:S01]  /*0d10*/  IABS R10, R14 ;  /* 0x0000000e000a7213 */ /* 0x000fe20000000000 */
[----:B------:R-:W-:-:S02]  /*0d20*/  IMAD R39, R2, R6, R39 ;  /* 0x0000000602277224 */ /* 0x000fc400078e0227 */
[C---:B------:R-:W-:Y:S02]  /*0d30*/  IMAD R57, R2.reuse, R8, R57 ;  /* 0x0000000802397224 */ /* 0x040fe400078e0239 */
[----:B------:R-:W-:Y:S01]  /*0d40*/  @!P1 IMAD.IADD R7, R7, 0x1, -R2 ;  /* 0x0000000107079824 */ /* 0x000fe200078e0a02 */
[----:B------:R-:W-:Y:S01]  /*0d50*/  ISETP.GT.U32.AND P1, PT, R2, R33, PT ;  /* 0x000000210200720c */ /* 0x000fe20003f24070 */
[----:B------:R-:W-:-:S04]  /*0d60*/  IMAD.HI.U32 R6, R0, R55, RZ ;  /* 0x0000003700067227 */ /* 0x000fc800078e00ff */
[--C-:B------:R-:W-:Y:S01]  /*0d70*/  @!P2 IMAD.IADD R21, R21, 0x1, -R2.reuse ;  /* 0x000000011515a824 */ /* 0x100fe200078e0a02 */
[C---:B------:R-:W-:Y:S01]  /*0d80*/  ISETP.GT.U32.AND P2, PT, R2.reuse, R35, PT ;  /* 0x000000230200720c */ /* 0x040fe20003f44070 */
[--C-:B------:R-:W-:Y:S01]  /*0d90*/  @!P3 IMAD.IADD R23, R23, 0x1, -R2.reuse ;  /* 0x000000011717b824 */ /* 0x100fe200078e0a02 */
[C---:B------:R-:W-:Y:S01]  /*0da0*/  ISETP.GT.U32.AND P3, PT, R2.reuse, R37, PT ;  /* 0x000000250200720c */ /* 0x040fe20003f64070 */
[--C-:B------:R-:W-:Y:S01]  /*0db0*/  @!P5 IMAD.IADD R27, R27, 0x1, -R2.reuse ;  /* 0x000000011b1bd824 */ /* 0x100fe200078e0a02 */
[C---:B------:R-:W-:Y:S01]  /*0dc0*/  ISETP.GT.U32.AND P5, PT, R2.reuse, R39, PT ;  /* 0x000000270200720c */ /* 0x040fe20003fa4070 */
[----:B------:R-:W-:Y:S01]  /*0dd0*/  @!P0 IMAD.IADD R31, R31, 0x1, -R2 ;  /* 0x000000011f1f8824 */ /* 0x000fe200078e0a02 */
[----:B------:R-:W-:Y:S01]  /*0de0*/  ISETP.GT.U32.AND P0, PT, R2, R57, PT ;  /* 0x000000390200720c */ /* 0x000fe20003f04070 */
[----:B------:R-:W-:-:S04]  /*0df0*/  IMAD.HI.U32 R0, R0, R59, RZ ;  /* 0x0000003b00007227 */ /* 0x000fc800078e00ff */
[----:B------:R-:W-:Y:S02]  /*0e00*/  IMAD.MOV R6, RZ, RZ, -R6 ;  /* 0x000000ffff067224 */ /* 0x000fe400078e0a06 */
[----:B------:R-:W-:-:S04]  /*0e10*/  IMAD.HI.U32 R4, R4, R10, RZ ;  /* 0x0000000a04047227 */ /* 0x000fc800078e00ff */
[----:B------:R-:W-:Y:S02]  /*0e20*/  IMAD.MOV R0, RZ, RZ, -R0 ;  /* 0x000000ffff007224 */ /* 0x000fe400078e0a00 */
[C---:B------:R-:W-:Y:S01]  /*0e30*/  IMAD R55, R2.reuse, R6, R55 ;  /* 0x0000000602377224 */ /* 0x040fe200078e0237 */
[----:B------:R-:W-:Y:S01]  /*0e40*/  SHF.R.S32.HI R6, RZ, 0x2, R75 ;  /* 0x00000002ff067819 */ /* 0x000fe2000001144b */
[----:B------:R-:W-:Y:S02]  /*0e50*/  IMAD.MOV R4, RZ, RZ, -R4 ;  /* 0x000000ffff047224 */ /* 0x000fe400078e0a04 */
[----:B------:R-:W-:Y:S01]  /*0e60*/  IMAD R59, R2, R0, R59 ;  /* 0x00000000023b7224 */ /* 0x000fe200078e023b */
[----:B------:R-:W-:Y:S01]  /*0e70*/  SGXT R6, R6, 0x1 ;  /* 0x000000010606781a */ /* 0x000fe20000000200 */
[----:B------:R-:W-:Y:S01]  /*0e80*/  IMAD R0, R5, R4, R10 ;  /* 0x0000000405007224 */ /* 0x000fe200078e020a */
[----:B------:R-:W-:Y:S01]  /*0e90*/  SHF.R.S32.HI R4, RZ, 0x6, R75 ;  /* 0x00000006ff047819 */ /* 0x000fe2000001144b */
[--C-:B------:R-:W-:Y:S01]  /*0ea0*/  @!P4 IMAD.IADD R25, R25, 0x1, -R2.reuse ;  /* 0x000000011919c824 */ /* 0x100fe200078e0a02 */
[C---:B------:R-:W-:Y:S01]  /*0eb0*/  ISETP.GT.U32.AND P4, PT, R2.reuse, R43, PT ;  /* 0x0000002b0200720c */ /* 0x040fe20003f84070 */
[--C-:B------:R-:W-:Y:S01]  /*0ec0*/  @!P6 IMAD.IADD R29, R29, 0x1, -R2.reuse ;  /* 0x000000011d1de824 */ /* 0x100fe200078e0a02 */
[C---:B------:R-:W-:Y:S01]  /*0ed0*/  ISETP.GT.U32.AND P6, PT, R2.reuse, R55, PT ;  /* 0x000000370200720c */ /* 0x040fe20003fc4070 */
[--C-:B------:R-:W-:Y:S01]  /*0ee0*/  @!P1 IMAD.IADD R33, R33, 0x1, -R2.reuse ;  /* 0x0000000121219824 */ /* 0x100fe200078e0a02 */
[C---:B------:R-:W-:Y:S01]  /*0ef0*/  ISETP.GT.U32.AND P1, PT, R2.reuse, R59, PT ;  /* 0x0000003b0200720c */ /* 0x040fe20003f24070 */
[--C-:B------:R-:W-:Y:S01]  /*0f00*/  @!P2 IMAD.IADD R35, R35, 0x1, -R2.reuse ;  /* 0x000000012323a824 */ /* 0x100fe200078e0a02 */
[----:B------:R-:W-:Y:S01]  /*0f10*/  ISETP.GT.U32.AND P2, PT, R5, R0, PT ;  /* 0x000000000500720c */ /* 0x000fe20003f44070 */
[--C-:B------:R-:W-:Y:S01]  /*0f20*/  @!P3 IMAD.IADD R37, R37, 0x1, -R2.reuse ;  /* 0x000000012525b824 */ /* 0x100fe200078e0a02 */
[C---:B------:R-:W-:Y:S01]  /*0f30*/  ISETP.GT.U32.AND P3, PT, R2.reuse, R25, PT ;  /* 0x000000190200720c */ /* 0x040fe20003f64070 */
        /* <DEDUP_REMOVED lines=10> */
[----:B------:R-:W-:Y:S01]  /*0fe0*/  @!P2 IMAD.IADD R0, R0, 0x1, -R5 ;  /* 0x000000010000a824 */ /* 0x000fe200078e0a05 */
        /* <DEDUP_REMOVED lines=12> */
[----:B------:R-:W-:Y:S01]  /*10b0*/  ISETP.GT.U32.AND P1, PT, R5, R0, PT ;  /* 0x000000000500720c */ /* 0x000fe20003f24070 */
[--C-:B------:R-:W-:Y:S01]  /*10c0*/  @!P2 IMAD.IADD R37, R37, 0x1, -R2.reuse ;  /* 0x000000012525a824 */ /* 0x100fe200078e0a02 */
[----:B------:R-:W-:Y:S01]  /*10d0*/  ISETP.GE.AND P2, PT, R68, RZ, PT ;  /* 0x000000ff4400720c */ /* 0x000fe20003f46270 */
        /* <DEDUP_REMOVED lines=8> */
[----:B------:R-:W-:Y:S01]  /*1160*/  IMAD.MOV.U32 R41, RZ, RZ, R33 ;  /* 0x000000ffff297224 */ /* 0x000fe200078e0021 */
[----:B------:R-:W-:Y:S01]  /*1170*/  SGXT R4, R4, 0x1 ;  /* 0x000000010404781a */ /* 0x000fe20000000200 */
[----:B------:R-:W-:Y:S01]  /*1180*/  @!P1 IMAD.IADD R0, R0, 0x1, -R5 ;  /* 0x0000000100009824 */ /* 0x000fe200078e0a05 */
[----:B------:R-:W-:Y:S01]  /*1190*/  ISETP.GE.AND P1, PT, R44, RZ, PT ;  /* 0x000000ff2c00720c */ /* 0x000fe20003f26270 */
[----:B------:R-:W-:Y:S01]  /*11a0*/  @!P2 IMAD.MOV R7, RZ, RZ, -R7 ;  /* 0x000000ffff07a224 */ /* 0x000fe200078e0a07 */
[----:B------:R-:W-:Y:S01]  /*11b0*/  ISETP.GE.AND P2, PT, R45, RZ, PT ;  /* 0x000000ff2d00720c */ /* 0x000fe20003f46270 */
[----:B------:R-:W-:Y:S01]  /*11c0*/  @!P3 IMAD.MOV R21, RZ, RZ, -R21 ;  /* 0x000000ffff15b224 */ /* 0x000fe200078e0a15 */
[----:B------:R-:W-:Y:S01]  /*11d0*/  ISETP.GE.AND P3, PT, R46, RZ, PT ;  /* 0x000000ff2e00720c */ /* 0x000fe20003f66270 */
[----:B------:R-:W-:Y:S01]  /*11e0*/  @!P5 IMAD.MOV R25, RZ, RZ, -R25 ;  /* 0x000000ffff19d224 */ /* 0x000fe200078e0a19 */
[----:B------:R-:W-:Y:S01]  /*11f0*/  ISETP.GE.AND P5, PT, R47, RZ, PT ;  /* 0x000000ff2f00720c */ /* 0x000fe20003fa6270 */
[----:B------:R-:W-:Y:S01]  /*1200*/  @!P0 IMAD.MOV R23, RZ, RZ, -R23 ;  /* 0x000000ffff178224 */ /* 0x000fe200078e0a17 */
[----:B------:R-:W-:Y:S01]  /*1210*/  ISETP.GE.AND P0, PT, R69, RZ, PT ;  /* 0x000000ff4500720c */ /* 0x000fe20003f06270 */
[----:B------:R-:W-:Y:S01]  /*1220*/  IMAD.MOV.U32 R5, RZ, RZ, R31 ;  /* 0x000000ffff057224 */ /* 0x000fe200078e001f */
[----:B------:R-:W-:Y:S01]  /*1230*/  LOP3.LUT R6, R6, 0x90, RZ, 0xc0, !PT ;  /* 0x0000009006067812 */ /* 0x000fe200078ec0ff */
[----:B------:R-:W-:Y:S01]  /*1240*/  IMAD.MOV.U32 R51, RZ, RZ, R35 ;  /* 0x000000ffff337224 */ /* 0x000fe200078e0023 */
[----:B------:R-:W-:Y:S01]  /*1250*/  LOP3.LUT R4, R4, 0x90, RZ, 0xc0, !PT ;  /* 0x0000009004047812 */ /* 0x000fe200078ec0ff */
        /* <DEDUP_REMOVED lines=12> */
[----:B------:R-:W-:Y:S01]  /*1320*/  @!P6 IMAD.IADD R59, R59, 0x1, -R2 ;  /* 0x000000013b3be824 */ /* 0x000fe200078e0a02 */
[----:B------:R-:W-:Y:S01]  /*1330*/  LOP3.LUT R2, RZ, c[0x0][0x17c], RZ, 0x33, !PT ;  /* 0x00005f00ff027a12 */ /* 0x000fe200078e33ff */
[----:B------:R-:W-:-:S02]  /*1340*/  IMAD.MOV.U32 R53, RZ, RZ, R43 ;  /* 0x000000ffff357224 */ /* 0x000fc400078e002b */
[----:B------:R-:W-:Y:S02]  /*1350*/  IMAD.MOV.U32 R83, RZ, RZ, R61 ;  /* 0x000000ffff537224 */ /* 0x000fe400078e003d */
[----:B------:R-:W-:Y:S02]  /*1360*/  IMAD.MOV.U32 R81, RZ, RZ, R59 ;  /* 0x000000ffff517224 */ /* 0x000fe400078e003b */
[----:B------:R-:W-:Y:S01]  /*1370*/  @!P4 IMAD.MOV R53, RZ, RZ, -R53 ;  /* 0x000000ffff35c224 */ /* 0x000fe200078e0a35 */
[----:B------:R-:W-:Y:S01]  /*1380*/  ISETP.NE.AND P4, PT, RZ, c[0x0][0x17c], PT ;  /* 0x00005f00ff007a0c */ /* 0x000fe20003f85270 */
[----:B------:R-:W-:Y:S01]  /*1390*/  @!P1 IMAD.MOV R39, RZ, RZ, -R39 ;  /* 0x000000ffff279224 */ /* 0x000fe200078e0a27 */
[----:B------:R-:W-:Y:S01]  /*13a0*/  ISETP.GE.AND P1, PT, R14, RZ, PT ;  /* 0x000000ff0e00720c */ /* 0x000fe20003f26270 */
[----:B------:R-:W-:Y:S01]  /*13b0*/  @!P2 IMAD.MOV R55, RZ, RZ, -R55 ;  /* 0x000000ffff37a224 */ /* 0x000fe200078e0a37 */
[C---:B------:R-:W-:Y:S01]  /*13c0*/  SEL R43, R2.reuse, R41, !P4 ;  /* 0x00000029022b7207 */ /* 0x040fe20006000000 */
[----:B------:R-:W-:Y:S01]  /*13d0*/  @!P3 IMAD.MOV R57, RZ, RZ, -R57 ;  /* 0x000000ffff39b224 */ /* 0x000fe200078e0a39 */
[C---:B------:R-:W-:Y:S01]  /*13e0*/  SEL R31, R2.reuse, R7, !P4 ;  /* 0x00000007021f7207 */ /* 0x040fe20006000000 */
[----:B------:R-:W-:Y:S01]  /*13f0*/  @!P0 IMAD.MOV R81, RZ, RZ, -R81 ;  /* 0x000000ffff518224 */ /* 0x000fe200078e0a51 */
[----:B------:R-:W-:Y:S01]  /*1400*/  ISETP.NE.AND P0, PT, RZ, c[0x0][0x178], PT ;  /* 0x00005e00ff007a0c */ /* 0x000fe20003f05270 */
[----:B------:R-:W-:Y:S01]  /*1410*/  @!P5 IMAD.MOV R83, RZ, RZ, -R83 ;  /* 0x000000ffff53d224 */ /* 0x000fe200078e0a53 */
[C---:B------:R-:W-:Y:S01]  /*1420*/  SEL R32, R2.reuse, R21, !P4 ;  /* 0x0000001502207207 */ /* 0x040fe20006000000 */
[----:B------:R-:W-:Y:S01]  /*1430*/  IMAD.SHL.U32 R11, R75, 0x2, RZ ;  /* 0x000000024b0b7824 */ /* 0x000fe200078e00ff */
[C---:B------:R-:W-:Y:S01]  /*1440*/  SEL R33, R2.reuse, R23, !P4 ;  /* 0x0000001702217207 */ /* 0x040fe20006000000 */
[----:B------:R-:W-:Y:S01]  /*1450*/  IMAD.MOV.U32 R50, RZ, RZ, R0 ;  /* 0x000000ffff327224 */ /* 0x000fe200078e0000 */
[C---:B------:R-:W-:Y:S01]  /*1460*/  SEL R34, R2.reuse, R25, !P4 ;  /* 0x0000001902227207 */ /* 0x040fe20006000000 */
[----:B------:R-:W-:Y:S01]  /*1470*/  IMAD R89, R31, c[0x0][0x190], RZ ;  /* 0x000064001f597a24 */ /* 0x000fe200078e02ff */
[C---:B------:R-:W-:Y:S01]  /*1480*/  SEL R35, R2.reuse, R27, !P4 ;  /* 0x0000001b02237207 */ /* 0x040fe20006000000 */
[----:B------:R-:W-:Y:S01]  /*1490*/  IMAD R33, R33, c[0x0][0x190], RZ ;  /* 0x0000640021217a24 */ /* 0x000fe200078e02ff */
[----:B------:R-:W-:Y:S01]  /*14a0*/  SEL R79, R2, R29, !P4 ;  /* 0x0000001d024f7207 */ /* 0x000fe20006000000 */
[----:B------:R-:W-:Y:S01]  /*14b0*/  IMAD R34, R34, c[0x0][0x190], RZ ;  /* 0x0000640022227a24 */ /* 0x000fe200078e02ff */
[C---:B------:R-:W-:Y:S01]  /*14c0*/  SEL R77, R2.reuse, R5, !P4 ;  /* 0x00000005024d7207 */ /* 0x040fe20006000000 */
[----:B------:R-:W-:Y:S01]  /*14d0*/  @!P1 IMAD.MOV R50, RZ, RZ, -R50 ;  /* 0x000000ffff329224 */ /* 0x000fe200078e0a32 */
[C---:B------:R-:W-:Y:S01]  /*14e0*/  SEL R41, R2.reuse, R51, !P4 ;  /* 0x0000003302297207 */ /* 0x040fe20006000000 */
[----:B------:R-:W-:Y:S01]  /*14f0*/  IMAD.SHL.U32 R13, R75, 0x8, RZ ;  /* 0x000000084b0d7824 */ /* 0x000fe200078e00ff */
[C---:B------:R-:W-:Y:S01]  /*1500*/  SEL R65, R2.reuse, R37, !P4 ;  /* 0x0000002502417207 */ /* 0x040fe20006000000 */
[----:B------:R-:W-:Y:S01]  /*1510*/  IMAD R35, R35, c[0x0][0x190], RZ ;  /* 0x0000640023237a24 */ /* 0x000fe200078e02ff */
        /* <DEDUP_REMOVED lines=10> */
[----:B------:R-:W-:Y:S01]  /*15c0*/  SEL R83, R2, R83, !P4 ;  /* 0x0000005302537207 */ /* 0x000fe20006000000 */
[----:B------:R-:W-:Y:S01]  /*15d0*/  IMAD R2, R72, c[0x0][0x188], RZ ;  /* 0x0000620048027a24 */ /* 0x000fe200078e02ff */
[--C-:B------:R-:W-:Y:S01]  /*15e0*/  LOP3.LUT R9, R6, 0x10, R11.reuse, 0x78, !PT ;  /* 0x0000001006097812 */ /* 0x100fe200078e780b */
[----:B------:R-:W-:Y:S01]  /*15f0*/  IMAD R32, R32, c[0x0][0x190], RZ ;  /* 0x0000640020207a24 */ /* 0x000fe200078e02ff */
[----:B------:R-:W-:Y:S01]  /*1600*/  @!P0 LOP3.LUT R50, RZ, c[0x0][0x178], RZ, 0x33, !PT ;  /* 0x00005e00ff328a12 */ /* 0x000fe200078e33ff */
[----:B------:R-:W-:Y:S01]  /*1610*/  IMAD R31, R83, c[0x0][0x190], RZ ;  /* 0x00006400531f7a24 */ /* 0x000fe200078e02ff */
[----:B------:R-:W-:Y:S01]  /*1620*/  LEA R5, P2, R2, c[0x0][0x160], 0x1 ;  /* 0x0000580002057a11 */ /* 0x000fe200078408ff */
[----:B------:R-:W-:Y:S01]  /*1630*/  IMAD R63, R63, c[0x0][0x190], RZ ;  /* 0x000064003f3f7a24 */ /* 0x000fe200078e02ff */
[----:B------:R-:W-:Y:S01]  /*1640*/  LOP3.LUT R11, R4, 0x7e, R11, 0x78, !PT ;  /* 0x0000007e040b7812 */ /* 0x000fe200078e780b */
[----:B------:R-:W-:Y:S01]  /*1650*/  IMAD R61, R61, c[0x0][0x190], RZ ;  /* 0x000064003d3d7a24 */ /* 0x000fe200078e02ff */
[----:B------:R-:W-:Y:S01]  /*1660*/  LEA.HI.X.SX32 R2, R2, c[0x0][0x164], 0x1, P2 ;  /* 0x0000590002027a11 */ /* 0x000fe200010f0eff */
[----:B------:R-:W-:Y:S01]  /*1670*/  IMAD R59, R59, c[0x0][0x190], RZ ;  /* 0x000064003b3b7a24 */ /* 0x000fe200078e02ff */
[----:B------:R-:W-:Y:S01]  /*1680*/  LEA R82, P0, R34, c[0x0][0x168], 0x1 ;  /* 0x00005a0022527a11 */ /* 0x000fe200078008ff */
[----:B------:R-:W-:Y:S01]  /*1690*/  IMAD R57, R57, c[0x0][0x190], RZ ;  /* 0x0000640039397a24 */ /* 0x000fe200078e02ff */
[----:B------:R-:W-:Y:S01]  /*16a0*/  LEA R4, P3, R40, c[0x0][0x160], 0x1 ;  /* 0x0000580028047a11 */ /* 0x000fe200078608ff */
[----:B------:R-:W-:Y:S01]  /*16b0*/  IMAD R91, R91, c[0x0][0x190], RZ ;  /* 0x000064005b5b7a24 */ /* 0x000fe200078e02ff */
[----:B------:R-:W-:Y:S01]  /*16c0*/  LEA R88, P2, R89, c[0x0][0x168], 0x1 ;  /* 0x00005a0059587a11 */ /* 0x000fe200078408ff */
[----:B------:R-:W-:Y:S01]  /*16d0*/  IMAD R10, R15, 0x10, R12 ;  /* 0x000000100f0a7824 */ /* 0x000fe200078e020c */
[----:B------:R-:W-:Y:S01]  /*16e0*/  LEA R84, P1, R33, c[0x0][0x168], 0x1 ;  /* 0x00005a0021547a11 */ /* 0x000fe200078208ff */
[----:B------:R-:W-:Y:S01]  /*16f0*/  IMAD.MOV.U32 R7, RZ, RZ, c[0x0][0x18c] ;  /* 0x00006300ff077624 */ /* 0x000fe200078e00ff */
[----:B------:R-:W-:Y:S01]  /*1700*/  LOP3.LUT R8, R13, 0x300, RZ, 0xc0, !PT ;  /* 0x000003000d087812 */ /* 0x000fe200078ec0ff */
[----:B------:R-:W-:Y:S01]  /*1710*/  IMAD.MOV.U32 R6, RZ, RZ, c[0x0][0x188] ;  /* 0x00006200ff067624 */ /* 0x000fe200078e00ff */
[----:B------:R-:W-:Y:S01]  /*1720*/  LEA.HI.X.SX32 R83, R34, c[0x0][0x16c], 0x1, P0 ;  /* 0x00005b0022537a11 */ /* 0x000fe200000f0eff */
[----:B------:R-:W-:Y:S01]  /*1730*/  IMAD R50, R50, c[0x0][0x184], RZ ;  /* 0x0000610032327a24 */ /* 0x000fe200078e02ff */
[----:B------:R-:W-:Y:S01]  /*1740*/  LEA.HI.X.SX32 R0, R40, c[0x0][0x164], 0x1, P3 ;  /* 0x0000590028007a11 */ /* 0x000fe200018f0eff */
[----:B------:R-:W-:Y:S01]  /*1750*/  IMAD R8, R15, 0x40, R8 ;  /* 0x000000400f087824 */ /* 0x000fe200078e0208 */
[----:B------:R-:W-:Y:S01]  /*1760*/  LEA.HI.X.SX32 R89, R89, c[0x0][0x16c], 0x1, P2 ;  /* 0x00005b0059597a11 */ /* 0x000fe200010f0eff */
[----:B------:R-:W-:Y:S01]  /*1770*/  IMAD.IADD R10, R9, 0x1, R10 ;  /* 0x00000001090a7824 */ /* 0x000fe200078e020a */
[----:B------:R-:W-:Y:S01]  /*1780*/  LEA.HI.X.SX32 R85, R33, c[0x0][0x16c], 0x1, P1 ;  /* 0x00005b0021557a11 */ /* 0x000fe200008f0eff */
[----:B------:R-:W-:Y:S01]  /*1790*/  CS2R R20, SRZ ;  /* 0x0000000000147805 */ /* 0x000fe2000001ff00 */
[----:B------:R-:W-:Y:S01]  /*17a0*/  LEA R64, P0, R65, c[0x0][0x168], 0x1 ;  /* 0x00005a0041407a11 */ /* 0x000fe200078008ff */
        /* <DEDUP_REMOVED lines=11> */
[----:B------:R-:W-:Y:S01]  /*1860*/  LEA.HI.X.SX32 R65, R65, c[0x0][0x16c], 0x1, P0 ;  /* 0x00005b0041417a11 */ /* 0x000fe200000f0eff */
[----:B------:R-:W-:Y:S01]  /*1870*/  IMAD.SHL.U32 R7, R7, 0x10, RZ ;  /* 0x0000001007077824 */ /* 0x000fe200078e00ff */
[----:B------:R-:W-:Y:S01]  /*1880*/  LEA.HI.X.SX32 R81, R35, c[0x0][0x16c], 0x1, P5 ;  /* 0x00005b0023517a11 */ /* 0x000fe200028f0eff */
[----:B------:R-:W-:Y:S01]  /*1890*/  IMAD.SHL.U32 R6, R6, 0x10, RZ ;  /* 0x0000001006067824 */ /* 0x000fe200078e00ff */
[----:B------:R-:W-:Y:S01]  /*18a0*/  LEA.HI.X.SX32 R79, R79, c[0x0][0x16c], 0x1, P4 ;  /* 0x00005b004f4f7a11 */ /* 0x000fe200020f0eff */
[----:B------:R-:W-:Y:S01]  /*18b0*/  IMAD.WIDE R50, R50, 0x2, RZ ;  /* 0x0000000232327825 */ /* 0x000fe200078e02ff */
[----:B------:R-:W-:-:S02]  /*18c0*/  LEA.HI.X.SX32 R77, R77, c[0x0][0x16c], 0x1, P3 ;  /* 0x00005b004d4d7a11 */ /* 0x000fc400018f0eff */
[----:B------:R-:W-:Y:S02]  /*18d0*/  LEA.HI.X.SX32 R43, R43, c[0x0][0x16c], 0x1, P2 ;  /* 0x00005b002b2b7a11 */ /* 0x000fe400010f0eff */
[----:B------:R-:W-:Y:S02]  /*18e0*/  LEA.HI.X.SX32 R41, R41, c[0x0][0x16c], 0x1, P1 ;  /* 0x00005b0029297a11 */ /* 0x000fe400008f0eff */
[----:B------:R-:W-:Y:S02]  /*18f0*/  LEA R52, P0, R31, c[0x0][0x168], 0x1 ;  /* 0x00005a001f347a11 */ /* 0x000fe400078008ff */
[----:B------:R-:W-:Y:S02]  /*1900*/  LEA R86, P6, R32, c[0x0][0x168], 0x1 ;  /* 0x00005a0020567a11 */ /* 0x000fe400078c08ff */
[----:B------:R-:W-:Y:S02]  /*1910*/  LEA R62, P5, R63, c[0x0][0x168], 0x1 ;  /* 0x00005a003f3e7a11 */ /* 0x000fe400078a08ff */
[----:B------:R-:W-:-:S02]  /*1920*/  LEA R60, P4, R61, c[0x0][0x168], 0x1 ;  /* 0x00005a003d3c7a11 */ /* 0x000fc400078808ff */
[----:B------:R-:W-:Y:S02]  /*1930*/  LEA R58, P3, R59, c[0x0][0x168], 0x1 ;  /* 0x00005a003b3a7a11 */ /* 0x000fe400078608ff */
[----:B------:R-:W-:Y:S02]  /*1940*/  LEA R56, P2, R57, c[0x0][0x168], 0x1 ;  /* 0x00005a0039387a11 */ /* 0x000fe400078408ff */
[----:B------:R-:W-:Y:S02]  /*1950*/  LEA R90, P1, R91, c[0x0][0x168], 0x1 ;  /* 0x00005a005b5a7a11 */ /* 0x000fe400078208ff */
[----:B------:R-:W-:Y:S01]  /*1960*/  IADD3 R9, R9, R8, R12 ;  /* 0x0000000809097210 */ /* 0x000fe20007ffe00c */
[----:B------:R-:W-:Y:S01]  /*1970*/  IMAD R8, R73, c[0x0][0x18c], RZ ;  /* 0x0000630049087a24 */ /* 0x000fe200078e02ff */
[----:B------:R-:W-:Y:S02]  /*1980*/  LEA.HI.X.SX32 R53, R31, c[0x0][0x16c], 0x1, P0 ;  /* 0x00005b001f357a11 */ /* 0x000fe400000f0eff */
[----:B------:R-:W-:Y:S01]  /*1990*/  LEA.HI.X.SX32 R87, R32, c[0x0][0x16c], 0x1, P6 ;  /* 0x00005b0020577a11 */ /* 0x000fe200030f0eff */
[----:B------:R-:W-:Y:S01]  /*19a0*/  CS2R R30, SRZ ;  /* 0x00000000001e7805 */ /* 0x000fe2000001ff00 */
[----:B------:R-:W-:-:S02]  /*19b0*/  LEA.HI.X.SX32 R63, R63, c[0x0][0x16c], 0x1, P5 ;  /* 0x00005b003f3f7a11 */ /* 0x000fc400028f0eff */
[----:B------:R-:W-:Y:S02]  /*19c0*/  LEA.HI.X.SX32 R61, R61, c[0x0][0x16c], 0x1, P4 ;  /* 0x00005b003d3d7a11 */ /* 0x000fe400020f0eff */
[----:B------:R-:W-:Y:S02]  /*19d0*/  LEA.HI.X.SX32 R59, R59, c[0x0][0x16c], 0x1, P3 ;  /* 0x00005b003b3b7a11 */ /* 0x000fe400018f0eff */
[----:B------:R-:W-:Y:S02]  /*19e0*/  LEA.HI.X.SX32 R57, R57, c[0x0][0x16c], 0x1, P2 ;  /* 0x00005b0039397a11 */ /* 0x000fe400010f0eff */
[----:B------:R-:W-:Y:S02]  /*19f0*/  LEA.HI.X.SX32 R91, R91, c[0x0][0x16c], 0x1, P1 ;  /* 0x00005b005b5b7a11 */ /* 0x000fe400008f0eff */
.L_x_2:
[----:B------:R-:W-:Y:S02]  /*1a00*/  ISETP.GE.AND P1, PT, R72, UR4, PT ;  /* 0x0000000448007c0c */ /* 0x000fe4000bf26270 */
[----:B------:R-:W-:Y:S02]  /*1a10*/  IADD3 R32, P0, R50, R5, RZ ;  /* 0x0000000532207210 */ /* 0x000fe40007f1e0ff */
[----:B------:R-:W-:-:S03]  /*1a20*/  PRMT R92, RZ, 0x7610, R92 ;  /* 0x00007610ff5c7816 */ /* 0x000fc6000000005c */
[----:B------:R-:W-:Y:S01]  /*1a30*/  IMAD.X R33, R51, 0x1, R2, P0 ;  /* 0x0000000133217824 */ /* 0x000fe200000e0602 */
[----:B------:R-:W-:-:S05]  /*1a40*/  ISETP.GE.AND P0, PT, R74, UR4, PT ;  /* 0x000000044a007c0c */ /* 0x000fca000bf06270 */
[----:B------:R0:W2:Y:S01]  /*1a50*/  @!P1 LDG.E.U16 R92, [R32.64] ;  /* 0x00000006205c9981 */ /* 0x0000a2000c1e1500 */
[----:B------:R-:W-:Y:S02]  /*1a60*/  IADD3 R34, P1, R50, R4, RZ ;  /* 0x0000000432227210 */ /* 0x000fe40007f3e0ff */
[----:B------:R-:W-:-:S03]  /*1a70*/  PRMT R93, RZ, 0x7610, R93 ;  /* 0x00007610ff5d7816 */ /* 0x000fc6000000005d */
[----:B------:R-:W-:-:S05]  /*1a80*/  IMAD.X R35, R51, 0x1, R0, P1 ;  /* 0x0000000133237824 */ /* 0x000fca00008e0600 */
[----:B------:R1:W3:Y:S04]  /*1a90*/  @!P0 LDG.E.U16 R93, [R34.64] ;  /* 0x00000006225d8981 */ /* 0x0002e8000c1e1500 */
[----:B------:R-:W-:Y:S01]  /*1aa0*/  BAR.SYNC.DEFER_BLOCKING 0x0 ;  /* 0x0000000000007b1d */ /* 0x000fe20000010000 */
[----:B------:R-:W-:Y:S01]  /*1ab0*/  ISETP.GE.AND P0, PT, R73, UR4, PT ;  /* 0x0000000449007c0c */ /* 0x000fe2000bf06270 */
[----:B------:R-:W-:Y:S01]  /*1ac0*/  IMAD.WIDE R54, R8, 0x2, R52 ;  /* 0x0000000208367825 */ /* 0x000fe200078e0234 */
[----:B0-----:R-:W-:-:S11]  /*1ad0*/  PRMT R32, RZ, 0x7610, R32 ;  /* 0x00007610ff207816 */ /* 0x001fd60000000020 */
[----:B------:R0:W4:Y:S02]  /*1ae0*/  @!P0 LDG.E.U16 R32, [R54.64] ;  /* 0x0000000636208981 */ /* 0x000124000c1e1500 */
[--C-:B0-----:R-:W-:Y:S02]  /*1af0*/  IMAD.MOV.U32 R54, RZ, RZ, R90.reuse ;  /* 0x000000ffff367224 */ /* 0x101fe400078e005a */
[----:B------:R-:W-:Y:S01]  /*1b00*/  IMAD.MOV.U32 R55, RZ, RZ, R91 ;  /* 0x000000ffff377224 */ /* 0x000fe200078e005b */
[----:B------:R-:W-:-:S03]  /*1b10*/  PRMT R90, RZ, 0x7610, R90 ;  /* 0x00007610ff5a7816 */ /* 0x000fc6000000005a */
[----:B-1----:R-:W-:-:S05]  /*1b20*/  IMAD.WIDE R34, R8, 0x2, R54 ;  /* 0x0000000208227825 */ /* 0x002fca00078e0236 */
[----:B------:R0:W5:Y:S04]  /*1b30*/  @!P0 LDG.E.U16 R90, [R34.64] ;  /* 0x00000006225a8981 */ /* 0x000168000c1e1500 */
[----:B---3--:R1:W-:Y:S02]  /*1b40*/  STS.U16 [R11+0x1000], R93 ;  /* 0x0010005d0b007388 */ /* 0x0083e40000000400 */
[----:B-1----:R-:W-:Y:S02]  /*1b50*/  PRMT R93, RZ, 0x7610, R93 ;  /* 0x00007610ff5d7816 */ /* 0x002fe4000000005d */
[----:B----4-:R1:W-:Y:S02]  /*1b60*/  STS.U16 [R11], R32 ;  /* 0x000000200b007388 */ /* 0x0103e40000000400 */
[----:B-1----:R-:W-:-:S05]  /*1b70*/  IMAD.WIDE R32, R8, 0x2, R56 ;  /* 0x0000000208207825 */ /* 0x002fca00078e0238 */
[----:B------:R-:W3:Y:S01]  /*1b80*/  @!P0 LDG.E.U16 R93, [R32.64] ;  /* 0x00000006205d8981 */ /* 0x000ee2000c1e1500 */
[----:B0-----:R-:W-:-:S03]  /*1b90*/  IMAD.WIDE R34, R8, 0x2, R60 ;  /* 0x0000000208227825 */ /* 0x001fc600078e023c */
[----:B--2---:R0:W-:Y:S04]  /*1ba0*/  STS.U16 [R11+0x1100], R92 ;  /* 0x0011005c0b007388 */ /* 0x0041e80000000400 */
[----:B-----5:R1:W-:Y:S01]  /*1bb0*/  STS.U16 [R11+0x100], R90 ;  /* 0x0001005a0b007388 */ /* 0x0203e20000000400 */
[----:B0-----:R-:W-:Y:S01]  /*1bc0*/  PRMT R92, RZ, 0x7610, R92 ;  /* 0x00007610ff5c7816 */ /* 0x001fe2000000005c */
[----:B-1----:R-:W-:-:S05]  /*1bd0*/  IMAD.WIDE R90, R8, 0x2, R58 ;  /* 0x00000002085a7825 */ /* 0x002fca00078e023a */
[----:B------:R0:W2:Y:S04]  /*1be0*/  @!P0 LDG.E.U16 R92, [R90.64] ;  /* 0x000000065a5c8981 */ /* 0x0000a8000c1e1500 */
[----:B---3--:R1:W-:Y:S02]  /*1bf0*/  STS.U16 [R11+0x200], R93 ;  /* 0x0002005d0b007388 */ /* 0x0083e40000000400 */
[----:B-1----:R-:W-:-:S06]  /*1c00*/  PRMT R93, RZ, 0x7610, R93 ;  /* 0x00007610ff5d7816 */ /* 0x002fcc000000005d */
[----:B------:R-:W3:Y:S01]  /*1c10*/  @!P0 LDG.E.U16 R93, [R34.64] ;  /* 0x00000006225d8981 */ /* 0x000ee2000c1e1500 */
[----:B------:R-:W-:-:S04]  /*1c20*/  IMAD.WIDE R32, R8, 0x2, R62 ;  /* 0x0000000208207825 */ /* 0x000fc800078e023e */
[----:B0-----:R-:W-:Y:S01]  /*1c30*/  IMAD.WIDE R90, R8, 0x2, R64 ;  /* 0x00000002085a7825 */ /* 0x001fe200078e0240 */
[----:B--2---:R0:W-:Y:S02]  /*1c40*/  STS.U16 [R11+0x300], R92 ;  /* 0x0003005c0b007388 */ /* 0x0041e40000000400 */
[----:B0-----:R-:W-:-:S06]  /*1c50*/  PRMT R92, RZ, 0x7610, R92 ;  /* 0x00007610ff5c7816 */ /* 0x001fcc000000005c */
[----:B------:R-:W2:Y:S04]  /*1c60*/  @!P0 LDG.E.U16 R92, [R32.64] ;  /* 0x00000006205c8981 */ /* 0x000ea8000c1e1500 */
[----:B---3--:R0:W-:Y:S02]  /*1c70*/  STS.U16 [R11+0x400], R93 ;  /* 0x0004005d0b007388 */ /* 0x0081e40000000400 */
[----:B0-----:R-:W-:-:S06]  /*1c80*/  PRMT R93, RZ, 0x7610, R93 ;  /* 0x00007610ff5d7816 */ /* 0x001fcc000000005d */
[----:B------:R0:W3:Y:S04]  /*1c90*/  @!P0 LDG.E.U16 R93, [R90.64] ;  /* 0x000000065a5d8981 */ /* 0x0000e8000c1e1500 */
[----:B--2---:R1:W-:Y:S02]  /*1ca0*/  STS.U16 [R11+0x500], R92 ;  /* 0x0005005c0b007388 */ /* 0x0043e40000000400 */
[--C-:B-1----:R-:W-:Y:S01]  /*1cb0*/  IMAD.MOV.U32 R92, RZ, RZ, R42.reuse ;  /* 0x000000ffff5c7224 */ /* 0x102fe200078e002a */
[----:B------:R-:W-:Y:S01]  /*1cc0*/  PRMT R42, RZ, 0x7610, R42 ;  /* 0x00007610ff2a7816 */ /* 0x000fe2000000002a */
[--C-:B0-----:R-:W-:Y:S02]  /*1cd0*/  IMAD.MOV.U32 R90, RZ, RZ, R40.reuse ;  /* 0x000000ffff5a7224 */ /* 0x101fe400078e0028 */
[----:B------:R-:W-:Y:S01]  /*1ce0*/  IMAD.MOV.U32 R91, RZ, RZ, R41 ;  /* 0x000000ffff5b7224 */ /* 0x000fe200078e0029 */
[----:B------:R-:W-:-:S03]  /*1cf0*/  PRMT R40, RZ, 0x7610, R40 ;  /* 0x00007610ff287816 */ /* 0x000fc60000000028 */
[----:B------:R-:W-:-:S05]  /*1d00*/  IMAD.WIDE R34, R8, 0x2, R90 ;  /* 0x0000000208227825 */ /* 0x000fca00078e025a */
[----:B------:R0:W2:Y:S04]  /*1d10*/  @!P0 LDG.E.U16 R40, [R34.64] ;  /* 0x0000000622288981 */ /* 0x0000a8000c1e1500 */
[----:B---3--:R1:W-:Y:S02]  /*1d20*/  STS.U16 [R11+0x600], R93 ;  /* 0x0006005d0b007388 */ /* 0x0083e40000000400 */
[----:B-1----:R-:W-:-:S04]  /*1d30*/  IMAD.MOV.U32 R93, RZ, RZ, R43 ;  /* 0x000000ffff5d7224 */ /* 0x002fc800078e002b */
[----:B------:R-:W-:-:S05]  /*1d40*/  IMAD.WIDE R32, R8, 0x2, R92 ;  /* 0x0000000208207825 */ /* 0x000fca00078e025c */
[----:B------:R-:W3:Y:S01]  /*1d50*/  @!P0 LDG.E.U16 R42, [R32.64] ;  /* 0x00000006202a8981 */ /* 0x000ee2000c1e1500 */
[C---:B0-----:R-:W-:Y:S01]  /*1d60*/  IMAD.WIDE R34, R8.reuse, 0x2, R78 ;  /* 0x0000000208227825 */ /* 0x041fe200078e024e */
[----:B------:R-:W-:Y:S02]  /*1d70*/  PRMT R43, RZ, 0x7610, R43 ;  /* 0x00007610ff2b7816 */ /* 0x000fe4000000002b */
[----:B--2---:R0:W-:Y:S02]  /*1d80*/  STS.U16 [R11+0x700], R40 ;  /* 0x000700280b007388 */ /* 0x0041e40000000400 */
[----:B0-----:R-:W-:-:S05]  /*1d90*/  IMAD.WIDE R40, R8, 0x2, R76 ;  /* 0x0000000208287825 */ /* 0x001fca00078e024c */
[----:B------:R0:W2:Y:S04]  /*1da0*/  @!P0 LDG.E.U16 R43, [R40.64] ;  /* 0x00000006282b8981 */ /* 0x0000a8000c1e1500 */
[----:B---3--:R1:W-:Y:S02]  /*1db0*/  STS.U16 [R11+0x800], R42 ;  /* 0x0008002a0b007388 */ /* 0x0083e40000000400 */
[----:B-1----:R-:W-:-:S06]  /*1dc0*/  PRMT R42, RZ, 0x7610, R42 ;  /* 0x00007610ff2a7816 */ /* 0x002fcc000000002a */
[----:B------:R1:W3:Y:S01]  /*1dd0*/  @!P0 LDG.E.U16 R42, [R34.64] ;  /* 0x00000006222a8981 */ /* 0x0002e2000c1e1500 */
[----:B0-----:R-:W-:-:S04]  /*1de0*/  IMAD.WIDE R40, R8, 0x2, R82 ;  /* 0x0000000208287825 */ /* 0x001fc800078e0252 */
[C---:B------:R-:W-:Y:S01]  /*1df0*/  IMAD.WIDE R32, R8.reuse, 0x2, R80 ;  /* 0x0000000208207825 */ /* 0x040fe200078e0250 */
[----:B--2---:R0:W-:Y:S03]  /*1e00*/  STS.U16 [R11+0x900], R43 ;  /* 0x0009002b0b007388 */ /* 0x0041e60000000400 */
[----:B-1----:R-:W-:Y:S01]  /*1e10*/  IMAD.WIDE R34, R8, 0x2, R84 ;  /* 0x0000000208227825 */ /* 0x002fe200078e0254 */
[----:B0-----:R-:W-:-:S06]  /*1e20*/  PRMT R43, RZ, 0x7610, R43 ;  /* 0x00007610ff2b7816 */ /* 0x001fcc000000002b */
[----:B------:R0:W2:Y:S02]  /*1e30*/  @!P0 LDG.E.U16 R43, [R32.64] ;  /* 0x00000006202b8981 */ /* 0x0000a4000c1e1500 */
[----:B0-----:R-:W-:Y:S02]  /*1e40*/  IMAD.WIDE R32, R8, 0x2, R86 ;  /* 0x0000000208207825 */ /* 0x001fe400078e0256 */
[----:B---3--:R0:W-:Y:S02]  /*1e50*/  STS.U16 [R11+0xa00], R42 ;  /* 0x000a002a0b007388 */ /* 0x0081e40000000400 */
[----:B0-----:R-:W-:-:S06]  /*1e60*/  PRMT R42, RZ, 0x7610, R42 ;  /* 0x00007610ff2a7816 */ /* 0x001fcc000000002a */
[----:B------:R0:W3:Y:S02]  /*1e70*/  @!P0 LDG.E.U16 R42, [R40.64] ;  /* 0x00000006282a8981 */ /* 0x0000e4000c1e1500 */
[----:B0-----:R-:W-:-:S06]  /*1e80*/  PRMT R40, RZ, 0x7610, R40 ;  /* 0x00007610ff287816 */ /* 0x001fcc0000000028 */
[----:B------:R0:W4:Y:S01]  /*1e90*/  @!P0 LDG.E.U16 R40, [R34.64] ;  /* 0x0000000622288981 */ /* 0x000122000c1e1500 */
[----:B------:R-:W-:Y:S02]  /*1ea0*/  PRMT R41, RZ, 0x7610, R41 ;  /* 0x00007610ff297816 */ /* 0x000fe40000000029 */
[----:B0-----:R-:W-:-:S06]  /*1eb0*/  PRMT R34, RZ, 0x7610, R34 ;  /* 0x00007610ff227816 */ /* 0x001fcc0000000022 */
[----:B------:R0:W5:Y:S02]  /*1ec0*/  @!P0 LDG.E.U16 R34, [R32.64] ;  /* 0x0000000620228981 */ /* 0x000164000c1e1500 */
[----:B0-----:R-:W-:-:S05]  /*1ed0*/  IMAD.WIDE R32, R8, 0x2, R88 ;  /* 0x0000000208207825 */ /* 0x001fca00078e0258 */
[----:B------:R-:W5:Y:S04]  /*1ee0*/  @!P0 LDG.E.U16 R41, [R32.64] ;  /* 0x0000000620298981 */ /* 0x000f68000c1e1500 */
[----:B--2---:R-:W-:Y:S01]  /*1ef0*/  STS.U16 [R11+0xb00], R43 ;  /* 0x000b002b0b007388 */ /* 0x004fe20000000400 */
[----:B------:R-:W-:-:S04]  /*1f00*/  IADD3 R3, R3, -0x1, RZ ;  /* 0xffffffff03037810 */ /* 0x000fc80007ffe0ff */
[----:B------:R-:W-:Y:S01]  /*1f10*/  ISETP.NE.U32.AND P0, PT, R3, RZ, PT ;  /* 0x000000ff0300720c */ /* 0x000fe20003f05070 */
[----:B------:R-:W-:Y:S01]  /*1f20*/  IMAD.WIDE R54, R7, 0x2, R54 ;  /* 0x0000000207367825 */ /* 0x000fe200078e0236 */
[----:B------:R-:W-:-:S03]  /*1f30*/  UIADD3 UR4, UR4, -0x10, URZ ;  /* 0xfffffff004047890 */ /* 0x000fc6000fffe03f */
[----:B------:R-:W-:-:S04]  /*1f40*/  IMAD.WIDE R88, R7, 0x2, R88 ;  /* 0x0000000207587825 */ /* 0x000fc800078e0258 */
        /* <DEDUP_REMOVED lines=12> */
[----:B------:R-:W-:Y:S01]  /*2010*/  IMAD.WIDE R50, R6, 0x2, R50 ;  /* 0x0000000206327825 */ /* 0x000fe200078e0232 */
[----:B---3--:R-:W-:Y:S04]  /*2020*/  STS.U16 [R11+0xc00], R42 ;  /* 0x000c002a0b007388 */ /* 0x008fe80000000400 */
[----:B----4-:R-:W-:Y:S04]  /*2030*/  STS.U16 [R11+0xd00], R40 ;  /* 0x000d00280b007388 */ /* 0x010fe80000000400 */
[----:B-----5:R-:W-:Y:S04]  /*2040*/  STS.U16 [R11+0xe00], R34 ;  /* 0x000e00220b007388 */ /* 0x020fe80000000400 */
[----:B------:R-:W-:Y:S04]  /*2050*/  STS.U16 [R11+0xf00], R41 ;  /* 0x000f00290b007388 */ /* 0x000fe80000000400 */
[----:B------:R-:W-:Y:S06]  /*2060*/  BAR.SYNC.DEFER_BLOCKING 0x0 ;  /* 0x0000000000007b1d */ /* 0x000fec0000010000 */
[----:B------:R-:W-:Y:S04]  /*2070*/  LDSM.16.MT88.4 R32, [R10+0x1000] ;  /* 0x001000000a20783b */ /* 0x000fe80000004200 */
[----:B------:R-:W0:Y:S02]  /*2080*/  LDSM.16.M88.4 R40, [R9] ;  /* 0x000000000928783b */ /* 0x000e240000000200 */
[C---:B0-----:R-:W-:Y:S08]  /*2090*/  HMMA.16816.F32 R20, R32.reuse, R40, R20 ;  /* 0x000000282014723c */ /* 0x041ff00000001814 */
[C---:B------:R-:W-:Y:S01]  /*20a0*/  HMMA.16816.F32 R24, R32.reuse, R42, R24 ;  /* 0x0000002a2018723c */ /* 0x040fe20000001818 */
[----:B------:R-:W0:Y:S07]  /*20b0*/  LDSM.16.M88.4 R40, [R9+0x800] ;  /* 0x000800000928783b */ /* 0x000e2e0000000200 */
[C---:B0-----:R-:W-:Y:S08]  /*20c0*/  HMMA.16816.F32 R36, R32.reuse, R40, R36 ;  /* 0x000000282024723c */ /* 0x041ff00000001824 */
[----:B------:R-:W-:Y:S01]  /*20d0*/  HMMA.16816.F32 R28, R32, R42, R28 ;  /* 0x0000002a201c723c */ /* 0x000fe2000000181c */
[----:B------:R-:W-:-:S04]  /*20e0*/  IMAD.WIDE R40, R7, 0x2, R90 ;  /* 0x0000000207287825 */ /* 0x000fc800078e025a */
[----:B------:R-:W-:Y:S02]  /*20f0*/  IMAD.MOV.U32 R90, RZ, RZ, R54 ;  /* 0x000000ffff5a7224 */ /* 0x000fe400078e0036 */
[----:B------:R-:W-:-:S04]  /*2100*/  IMAD.WIDE R42, R7, 0x2, R92 ;  /* 0x00000002072a7825 */ /* 0x000fc800078e025c */
[----:B------:R-:W-:Y:S01]  /*2110*/  IMAD.MOV.U32 R91, RZ, RZ, R55 ;  /* 0x000000ffff5b7224 */ /* 0x000fe200078e0037 */
[----:B------:R-:W-:Y:S05]  /*2120*/  @P0 BRA `(.L_x_2) ;  /* 0xfffff8d000000947 */ /* 0x000fea000383ffff */
[----:B------:R-:W-:-:S01]  /*2130*/  NOP ;  /* 0x0000000000007918 */ /* 0x000fc20000000000 */
[----:B------:R-:W-:Y:S02]  /*2140*/  F2FP.PACK_AB R22, R26, R22 ;  /* 0x000000161a16723e */ /* 0x000fe400000000ff */
[----:B------:R-:W-:Y:S02]  /*2150*/  F2FP.PACK_AB R10, R27, R23 ;  /* 0x000000171b0a723e */ /* 0x000fe400000000ff */
[----:B------:R-:W-:Y:S02]  /*2160*/  F2FP.PACK_AB R26, R25, R21 ;  /* 0x00000015191a723e */ /* 0x000fe400000000ff */
[----:B------:R-:W-:Y:S02]  /*2170*/  F2FP.PACK_AB R11, R31, R39 ;  /* 0x000000271f0b723e */ /* 0x000fe400000000ff */
[----:B------:R-:W-:Y:S02]  /*2180*/  F2FP.PACK_AB R23, R30, R38 ;  /* 0x000000261e17723e */ /* 0x000fe400000000ff */
[----:B------:R-:W-:-:S02]  /*2190*/  F2FP.PACK_AB R27, R29, R37 ;  /* 0x000000251d1b723e */ /* 0x000fc400000000ff */
[----:B------:R-:W-:Y:S02]  /*21a0*/  F2FP.PACK_AB R21, R28, R36 ;  /* 0x000000241c15723e */ /* 0x000fe400000000ff */
[----:B------:R-:W-:Y:S02]  /*21b0*/  F2FP.PACK_AB R20, R24, R20 ;  /* 0x000000141814723e */ /* 0x000fe400000000ff */
.L_x_1:
[----:B------:R-:W-:Y:S01]  /*21c0*/  BAR.SYNC.DEFER_BLOCKING 0x0 ;  /* 0x0000000000007b1d */ /* 0x000fe20000010000 */
[----:B------:R-:W-:Y:S02]  /*21d0*/  ISETP.NE.U32.AND P0, PT, R15, RZ, PT ;  /* 0x000000ff0f00720c */ /* 0x000fe40003f05070 */
[C---:B------:R-:W-:Y:S02]  /*21e0*/  LOP3.LUT R0, R75.reuse, 0x60, RZ, 0xc0, !PT ;  /* 0x000000604b007812 */ /* 0x040fe400078ec0ff */
[----:B------:R-:W-:Y:S02]  /*21f0*/  LOP3.LUT R2, R75, 0xc, RZ, 0xc0, !PT ;  /* 0x0000000c4b027812 */ /* 0x000fe400078ec0ff */
[----:B------:R-:W-:Y:S01]  /*2200*/  SEL R5, RZ, 0x420, !P0 ;  /* 0x00000420ff057807 */ /* 0x000fe20004000000 */
[----:B------:R-:W-:Y:S01]  /*2210*/  IMAD.SHL.U32 R3, R0, 0x8, RZ ;  /* 0x0000000800037824 */ /* 0x000fe200078e00ff */
[----:B------:R-:W-:Y:S01]  /*2220*/  LOP3.LUT R7, R13, 0xf8, RZ, 0xc0, !PT ;  /* 0x000000f80d077812 */ /* 0x000fe200078ec0ff */
[C---:B------:R-:W-:Y:S01]  /*2230*/  IMAD R0, R14.reuse, c[0x0][0x194], RZ ;  /* 0x000065000e007a24 */ /* 0x040fe200078e02ff */
[----:B------:R-:W-:Y:S01]  /*2240*/  ISETP.GE.AND P0, PT, R14, c[0x0][0x178], PT ;  /* 0x00005e000e007a0c */ /* 0x000fe20003f06270 */
[----:B------:R-:W-:-:S02]  /*2250*/  IMAD R5, R2, 0x2, R5 ;  /* 0x0000000202057824 */ /* 0x000fc400078e0205 */
[----:B------:R-:W-:Y:S01]  /*2260*/  IMAD R2, R2, 0x100, R7 ;  /* 0x0000010002027824 */ /* 0x000fe200078e0207 */
[----:B------:R-:W-:Y:S02]  /*2270*/  LEA R25, P1, R0, c[0x0][0x170], 0x1 ;  /* 0x00005c0000197a11 */ /* 0x000fe400078208ff */
[----:B------:R-:W-:Y:S01]  /*2280*/  LOP3.LUT R13, R5, R12, R3, 0x1e, !PT ;  /* 0x0000000c050d7212 */ /* 0x000fe200078e1e03 */
[----:B------:R-:W-:Y:S01]  /*2290*/  IMAD R12, R71, c[0x0][0x198], RZ ;  /* 0x00006600470c7a24 */ /* 0x000fe200078e02ff */
[----:B------:R-:W-:Y:S02]  /*22a0*/  LOP3.LUT R75, R2, 0x60, R75, 0x78, !PT ;  /* 0x00000060024b7812 */ /* 0x000fe400078e784b */
[----:B------:R-:W-:Y:S02]  /*22b0*/  LOP3.LUT R15, R13, 0x40, RZ, 0x3c, !PT ;  /* 0x000000400d0f7812 */ /* 0x000fe400078e3cff */
[----:B------:R-:W-:Y:S01]  /*22c0*/  ISETP.LT.AND P4, PT, R71, c[0x0][0x17c], !P0 ;  /* 0x00005f0047007a0c */ /* 0x000fe20004781270 */
[----:B------:R-:W-:Y:S01]  /*22d0*/  STS.64 [R13], R20 ;  /* 0x000000140d007388 */ /* 0x000fe20000000a00 */
[C---:B------:R-:W-:Y:S01]  /*22e0*/  ISETP.LT.AND P3, PT, R70.reuse, c[0x0][0x17c], !P0 ;  /* 0x00005f0046007a0c */ /* 0x040fe20004761270 */
[----:B------:R-:W-:Y:S01]  /*22f0*/  IMAD R70, R70, c[0x0][0x198], RZ ;  /* 0x0000660046467a24 */ /* 0x000fe200078e02ff */
[----:B------:R-:W-:Y:S01]  /*2300*/  ISETP.LT.AND P2, PT, R66, c[0x0][0x17c], !P0 ;  /* 0x00005f0042007a0c */ /* 0x000fe20004741270 */
[----:B------:R0:W-:Y:S04]  /*2310*/  STS.64 [R13+0x80], R26 ;  /* 0x0000801a0d007388 */ /* 0x0001e80000000a00 */
[----:B------:R1:W-:Y:S04]  /*2320*/  STS.64 [R15+0x800], R22 ;  /* 0x000800160f007388 */ /* 0x0003e80000000a00 */
[----:B------:R2:W-:Y:S04]  /*2330*/  STS.64 [R15+0x880], R10 ;  /* 0x0008800a0f007388 */ /* 0x0005e80000000a00 */
[----:B------:R-:W-:Y:S01]  /*2340*/  BAR.SYNC.DEFER_BLOCKING 0x0 ;  /* 0x0000000000007b1d */ /* 0x000fe20000010000 */
[----:B0-----:R-:W-:Y:S01]  /*2350*/  IMAD.MOV.U32 R27, RZ, RZ, c[0x0][0x198] ;  /* 0x00006600ff1b7624 */ /* 0x001fe200078e00ff */
[----:B-1----:R-:W-:-:S03]  /*2360*/  LEA.HI.X.SX32 R23, R0, c[0x0][0x174], 0x1, P1 ;  /* 0x00005d0000177a11 */ /* 0x002fc600008f0eff */
[----:B------:R-:W-:Y:S01]  /*2370*/  IMAD R0, R27, 0x10, R12 ;  /* 0x000000101b007824 */ /* 0x000fe200078e020c */
[----:B--2---:R-:W-:-:S03]  /*2380*/  LEA R10, P1, R12, R25, 0x1 ;  /* 0x000000190c0a7211 */ /* 0x004fc600078208ff */
[----:B------:R-:W-:Y:S01]  /*2390*/  IMAD R21, R27, 0x8, R0 ;  /* 0x000000081b157824 */ /* 0x000fe200078e0200 */
[----:B------:R-:W-:Y:S02]  /*23a0*/  LEA R14, P6, R0, R25, 0x1 ;  /* 0x00000019000e7211 */ /* 0x000fe400078c08ff */
[----:B------:R-:W-:Y:S02]  /*23b0*/  LEA.HI.X.SX32 R11, R12, R23, 0x1, P1 ;  /* 0x000000170c0b7211 */ /* 0x000fe400008f0eff */
[C---:B------:R-:W-:Y:S02]  /*23c0*/  LEA R12, P5, R70.reuse, R25, 0x1 ;  /* 0x00000019460c7211 */ /* 0x040fe400078a08ff */
[----:B------:R-:W-:Y:S02]  /*23d0*/  ISETP.LT.AND P1, PT, R67, c[0x0][0x17c], !P0 ;  /* 0x00005f0043007a0c */ /* 0x000fe40004721270 */
[-C--:B------:R-:W-:Y:S02]  /*23e0*/  LEA.HI.X.SX32 R13, R70, R23.reuse, 0x1, P5 ;  /* 0x00000017460d7211 */ /* 0x080fe400028f0eff */
[----:B------:R-:W-:Y:S01]  /*23f0*/  LEA.HI.X.SX32 R15, R0, R23, 0x1, P6 ;  /* 0x00000017000f7211 */ /* 0x000fe200030f0eff */
[----:B------:R-:W-:Y:S01]  /*2400*/  IMAD R0, R27, 0x8, R21 ;  /* 0x000000081b007824 */ /* 0x000fe200078e0215 */
[----:B------:R-:W-:Y:S01]  /*2410*/  LEA R20, P6, R21, R25, 0x1 ;  /* 0x0000001915147211 */ /* 0x000fe200078c08ff */
[----:B------:R-:W0:Y:S01]  /*2420*/  LDS.64 R8, [R75] ;  /* 0x000000004b087984 */ /* 0x000e220000000a00 */
[----:B------:R-:W-:-:S02]  /*2430*/  ISETP.LT.AND P5, PT, R48, c[0x0][0x17c], !P0 ;  /* 0x00005f0030007a0c */ /* 0x000fc400047a1270 */
[----:B------:R-:W-:Y:S01]  /*2440*/  LEA.HI.X.SX32 R21, R21, R23, 0x1, P6 ;  /* 0x0000001715157211 */ /* 0x000fe200030f0eff */
[----:B------:R-:W1:Y:S04]  /*2450*/  LDS.64 R6, [R75+0x100] ;  /* 0x000100004b067984 */ /* 0x000e680000000a00 */
[----:B------:R-:W2:Y:S04]  /*2460*/  LDS.64 R4, [R75+0x200] ;  /* 0x000200004b047984 */ /* 0x000ea80000000a00 */
[----:B------:R-:W3:Y:S04]  /*2470*/  LDS.64 R2, [R75+0x300] ;  /* 0x000300004b027984 */ /* 0x000ee80000000a00 */
[----:B0-----:R0:W-:Y:S01]  /*2480*/  @P4 STG.E.U16 [R10.64], R8 ;  /* 0x000000080a004986 */ /* 0x0011e2000c101506 */
[----:B------:R-:W-:-:S03]  /*2490*/  ISETP.LT.AND P4, PT, R49, c[0x0][0x17c], !P0 ;  /* 0x00005f0031007a0c */ /* 0x000fc60004781270 */
[----:B-1----:R1:W-:Y:S01]  /*24a0*/  @P3 STG.E.U16 [R12.64], R6 ;  /* 0x000000060c003986 */ /* 0x0023e2000c101506 */
[----:B------:R-:W-:-:S03]  /*24b0*/  ISETP.LT.AND P3, PT, R47, c[0x0][0x17c], !P0 ;  /* 0x00005f002f007a0c */ /* 0x000fc60004761270 */
[----:B--2---:R2:W-:Y:S01]  /*24c0*/  @P1 STG.E.U16 [R14.64], R4 ;  /* 0x000000040e001986 */ /* 0x0045e2000c101506 */
[----:B------:R-:W-:Y:S02]  /*24d0*/  ISETP.LT.AND P1, PT, R46, c[0x0][0x17c], !P0 ;  /* 0x00005f002e007a0c */ /* 0x000fe40004721270 */
[----:B0-----:R-:W-:Y:S01]  /*24e0*/  LEA R10, P6, R0, R25, 0x1 ;  /* 0x00000019000a7211 */ /* 0x001fe200078c08ff */
[----:B---3--:R-:W-:Y:S01]  /*24f0*/  @P2 STG.E.U16 [R20.64], R2 ;  /* 0x0000000214002986 */ /* 0x008fe2000c101506 */
[----:B------:R-:W-:Y:S02]  /*2500*/  ISETP.LT.AND P2, PT, R45, c[0x0][0x17c], !P0 ;  /* 0x00005f002d007a0c */ /* 0x000fe40004741270 */
[----:B-1----:R-:W-:Y:S01]  /*2510*/  PRMT R13, R8, 0x7632, R13 ;  /* 0x00007632080d7816 */ /* 0x002fe2000000000d */
[C---:B------:R-:W-:Y:S01]  /*2520*/  IMAD R8, R27.reuse, 0x8, R0 ;  /* 0x000000081b087824 */ /* 0x040fe200078e0200 */
[----:B------:R-:W-:Y:S02]  /*2530*/  LEA.HI.X.SX32 R11, R0, R23, 0x1, P6 ;  /* 0x00000017000b7211 */ /* 0x000fe400030f0eff */
[----:B------:R-:W-:Y:S01]  /*2540*/  PRMT R6, R6, 0x7632, R6 ;  /* 0x0000763206067816 */ /* 0x000fe20000000006 */
[----:B------:R-:W-:Y:S01]  /*2550*/  IMAD R0, R27, 0x8, R8 ;  /* 0x000000081b007824 */ /* 0x000fe200078e0208 */
[----:B------:R-:W-:Y:S01]  /*2560*/  LEA R12, P6, R8, R25, 0x1 ;  /* 0x00000019080c7211 */ /* 0x000fe200078c08ff */
[----:B------:R0:W-:Y:S01]  /*2570*/  @P4 STG.E.U16 [R10.64], R13 ;  /* 0x0000000d0a004986 */ /* 0x0001e2000c101506 */
[C---:B------:R-:W-:Y:S01]  /*2580*/  ISETP.LT.AND P4, PT, R69.reuse, c[0x0][0x17c], !P0 ;  /* 0x00005f0045007a0c */ /* 0x040fe20004781270 */
[----:B------:R-:W-:Y:S01]  /*2590*/  IMAD R69, R69, c[0x0][0x198], RZ ;  /* 0x0000660045457a24 */ /* 0x000fe200078e02ff */
[----:B--2---:R-:W-:-:S02]  /*25a0*/  PRMT R4, R4, 0x7632, R4 ;  /* 0x0000763204047816 */ /* 0x004fc40000000004 */
[----:B0-----:R-:W-:Y:S02]  /*25b0*/  LEA.HI.X.SX32 R13, R8, R23, 0x1, P6 ;  /* 0x00000017080d7211 */ /* 0x001fe400030f0eff */
[----:B------:R-:W-:Y:S02]  /*25c0*/  LEA R14, P6, R0, R25, 0x1 ;  /* 0x00000019000e7211 */ /* 0x000fe400078c08ff */
[----:B------:R-:W-:Y:S01]  /*25d0*/  PRMT R8, R2, 0x7632, R8 ;  /* 0x0000763202087816 */ /* 0x000fe20000000008 */
[----:B------:R0:W-:Y:S01]  /*25e0*/  @P5 STG.E.U16 [R12.64], R6 ;  /* 0x000000060c005986 */ /* 0x0001e2000c101506 */
[----:B------:R-:W-:Y:S01]  /*25f0*/  LEA.HI.X.SX32 R15, R0, R23, 0x1, P6 ;  /* 0x00000017000f7211 */ /* 0x000fe200030f0eff */
[----:B------:R-:W-:Y:S01]  /*2600*/  IMAD R0, R27, 0x10, R0 ;  /* 0x000000101b007824 */ /* 0x000fe200078e0200 */
[-C--:B------:R-:W-:Y:S02]  /*2610*/  LEA R20, P6, R69, R25.reuse, 0x1 ;  /* 0x0000001945147211 */ /* 0x080fe400078c08ff */
[----:B------:R-:W-:Y:S01]  /*2620*/  ISETP.LT.AND P5, PT, R44, c[0x0][0x17c], !P0 ;  /* 0x00005f002c007a0c */ /* 0x000fe200047a1270 */
[----:B------:R1:W-:Y:S01]  /*2630*/  @P3 STG.E.U16 [R14.64], R4 ;  /* 0x000000040e003986 */ /* 0x0003e2000c101506 */
[----:B------:R-:W-:Y:S01]  /*2640*/  IMAD R2, R27, 0x8, R0 ;  /* 0x000000081b027824 */ /* 0x000fe200078e0200 */
[----:B------:R-:W-:-:S02]  /*2650*/  LEA R10, P3, R0, R25, 0x1 ;  /* 0x00000019000a7211 */ /* 0x000fc400078608ff */
[----:B------:R-:W-:Y:S02]  /*2660*/  LEA.HI.X.SX32 R21, R69, R23, 0x1, P6 ;  /* 0x0000001745157211 */ /* 0x000fe400030f0eff */
[----:B0-----:R-:W-:Y:S02]  /*2670*/  LEA R12, P6, R2, R25, 0x1 ;  /* 0x00000019020c7211 */ /* 0x001fe400078c08ff */
[-C--:B------:R-:W-:Y:S01]  /*2680*/  LEA.HI.X.SX32 R11, R0, R23.reuse, 0x1, P3 ;  /* 0x00000017000b7211 */ /* 0x080fe200018f0eff */
[C---:B------:R-:W-:Y:S01]  /*2690*/  IMAD R0, R27.reuse, 0x8, R2 ;  /* 0x000000081b007824 */ /* 0x040fe200078e0202 */
[----:B------:R-:W-:Y:S01]  /*26a0*/  LEA.HI.X.SX32 R13, R2, R23, 0x1, P6 ;  /* 0x00000017020d7211 */ /* 0x000fe200030f0eff */
[----:B------:R0:W-:Y:S01]  /*26b0*/  @P4 STG.E.U16 [R20.64], R8 ;  /* 0x0000000814004986 */ /* 0x0001e2000c101506 */
[----:B------:R-:W-:Y:S01]  /*26c0*/  ISETP.LT.AND P3, PT, R18, c[0x0][0x17c], !P0 ;  /* 0x00005f0012007a0c */ /* 0x000fe20004761270 */
[----:B------:R-:W-:Y:S01]  /*26d0*/  IMAD R2, R27, 0x8, R0 ;  /* 0x000000081b027824 */ /* 0x000fe200078e0200 */
[----:B------:R-:W-:Y:S01]  /*26e0*/  ISETP.LT.AND P4, PT, R19, c[0x0][0x17c], !P0 ;  /* 0x00005f0013007a0c */ /* 0x000fe20004781270 */
[----:B------:R-:W-:Y:S01]  /*26f0*/  @P1 STG.E.U16 [R10.64], R9 ;  /* 0x000000090a001986 */ /* 0x000fe2000c101506 */
[----:B-1----:R-:W-:Y:S01]  /*2700*/  LEA R14, P1, R0, R25, 0x1 ;  /* 0x00000019000e7211 */ /* 0x002fe200078208ff */
[----:B------:R-:W-:-:S02]  /*2710*/  IMAD R4, R27, 0x8, R2 ;  /* 0x000000081b047824 */ /* 0x000fc400078e0202 */
[----:B------:R1:W-:Y:S01]  /*2720*/  @P2 STG.E.U16 [R12.64], R7 ;  /* 0x000000070c002986 */ /* 0x0003e2000c101506 */
[----:B------:R-:W-:Y:S01]  /*2730*/  LEA.HI.X.SX32 R15, R0, R23, 0x1, P1 ;  /* 0x00000017000f7211 */ /* 0x000fe200008f0eff */
[C---:B------:R-:W-:Y:S01]  /*2740*/  IMAD R6, R27.reuse, 0x8, R4 ;  /* 0x000000081b067824 */ /* 0x040fe200078e0204 */
[-C--:B------:R-:W-:Y:S01]  /*2750*/  LEA R18, P2, R2, R25.reuse, 0x1 ;  /* 0x0000001902127211 */ /* 0x080fe200078408ff */
[----:B0-----:R-:W-:Y:S01]  /*2760*/  IMAD R8, R68, c[0x0][0x198], RZ ;  /* 0x0000660044087a24 */ /* 0x001fe200078e02ff */
[----:B------:R-:W-:Y:S01]  /*2770*/  LEA R20, P1, R4, R25, 0x1 ;  /* 0x0000001904147211 */ /* 0x000fe200078208ff */
[----:B------:R-:W-:Y:S01]  /*2780*/  IMAD R0, R27, 0x8, R6 ;  /* 0x000000081b007824 */ /* 0x000fe200078e0206 */
[-C--:B------:R-:W-:Y:S01]  /*2790*/  LEA.HI.X.SX32 R19, R2, R23.reuse, 0x1, P2 ;  /* 0x0000001702137211 */ /* 0x080fe200010f0eff */
[----:B------:R0:W-:Y:S01]  /*27a0*/  @P5 STG.E.U16 [R14.64], R5 ;  /* 0x000000050e005986 */ /* 0x0001e2000c101506 */
[----:B------:R-:W-:Y:S02]  /*27b0*/  LEA.HI.X.SX32 R21, R4, R23, 0x1, P1 ;  /* 0x0000001704157211 */ /* 0x000fe400008f0eff */
[----:B------:R-:W-:Y:S01]  /*27c0*/  ISETP.LT.AND P2, PT, R17, c[0x0][0x17c], !P0 ;  /* 0x00005f0011007a0c */ /* 0x000fe20004741270 */
[----:B------:R0:W-:Y:S01]  /*27d0*/  @P4 STG.E.U16 [R18.64], R3 ;  /* 0x0000000312004986 */ /* 0x0001e2000c101506 */
[----:B-1----:R-:W-:-:S02]  /*27e0*/  LEA R12, P1, R0, R25, 0x1 ;  /* 0x00000019000c7211 */ /* 0x002fc400078208ff */
[----:B------:R-:W-:Y:S02]  /*27f0*/  LEA R10, P6, R6, R25, 0x1 ;  /* 0x00000019060a7211 */ /* 0x000fe400078c08ff */
[-C--:B------:R-:W-:Y:S02]  /*2800*/  LEA.HI.X.SX32 R13, R0, R23.reuse, 0x1, P1 ;  /* 0x00000017000d7211 */ /* 0x080fe400008f0eff */
[----:B------:R-:W-:Y:S02]  /*2810*/  ISETP.LT.AND P1, PT, R16, c[0x0][0x17c], !P0 ;  /* 0x00005f0010007a0c */ /* 0x000fe40004721270 */
[----:B------:R-:W-:Y:S02]  /*2820*/  ISETP.LT.AND P0, PT, R68, c[0x0][0x17c], !P0 ;  /* 0x00005f0044007a0c */ /* 0x000fe40004701270 */
[----:B------:R-:W-:Y:S02]  /*2830*/  PRMT R9, R9, 0x7632, R9 ;  /* 0x0000763209097816 */ /* 0x000fe40000000009 */
[----:B------:R-:W-:-:S02]  /*2840*/  LEA.HI.X.SX32 R11, R6, R23, 0x1, P6 ;  /* 0x00000017060b7211 */ /* 0x000fc400030f0eff */
[----:B------:R-:W-:Y:S01]  /*2850*/  PRMT R7, R7, 0x7632, R7 ;  /* 0x0000763207077816 */ /* 0x000fe20000000007 */
[----:B------:R0:W-:Y:S01]  /*2860*/  @P3 STG.E.U16 [R20.64], R9 ;  /* 0x0000000914003986 */ /* 0x0001e2000c101506 */
[----:B------:R-:W-:Y:S02]  /*2870*/  PRMT R6, R5, 0x7632, R6 ;  /* 0x0000763205067816 */ /* 0x000fe40000000006 */
[C---:B------:R-:W-:Y:S01]  /*2880*/  LEA R22, P6, R8.reuse, R25, 0x1 ;  /* 0x0000001908167211 */ /* 0x040fe200078c08ff */
[----:B------:R0:W-:Y:S03]  /*2890*/  @P2 STG.E.U16 [R10.64], R7 ;  /* 0x000000070a002986 */ /* 0x0001e6000c101506 */
[----:B------:R-:W-:Y:S01]  /*28a0*/  LEA.HI.X.SX32 R23, R8, R23, 0x1, P6 ;  /* 0x0000001708177211 */ /* 0x000fe200030f0eff */
[----:B------:R0:W-:Y:S01]  /*28b0*/  @P1 STG.E.U16 [R12.64], R6 ;  /* 0x000000060c001986 */ /* 0x0001e2000c101506 */
[----:B------:R-:W-:Y:S07]  /*28c0*/  @!P0 EXIT ;  /* 0x000000000000894d */ /* 0x000fee0003800000 */
[----:B0-----:R-:W-:-:S05]  /*28d0*/  PRMT R11, R3, 0x7632, R11 ;  /* 0x00007632030b7816 */ /* 0x001fca000000000b */
[----:B------:R-:W-:Y:S01]  /*28e0*/  STG.E.U16 [R22.64], R11 ;  /* 0x0000000b16007986 */ /* 0x000fe2000c101506 */
[----:B------:R-:W-:Y:S05]  /*28f0*/  EXIT ;  /* 0x000000000000794d */ /* 0x000fea0003800000 */
.L_x_3:
[----:B------:R-:W-:-:S00]  /*2900*/  BRA `(.L_x_3) ;  /* 0xfffffff000007947 */ /* 0x000fc0000383ffff */
[----:B------:R-:W-:-:S00]  /*2910*/  NOP ;  /* 0x0000000000007918 */ /* 0x000fc00000000000 */
        /* <DEDUP_REMOVED lines=14> */
.L_x_4:


//--------------------- .nv.shared.matmul_kernel  --------------------------
	.section	.nv.shared.matmul_kernel,"aw",@nobits
	.sectionflags	@""
	.align	16
